	.target	sm_100a

	.elftype	@"ET_EXEC"


//--------------------- .note.nv.tkinfo           --------------------------
	.section	.note.nv.tkinfo,"",@"SHT_NOTE"
	.sectionflags	@"SHF_NOTE_NV_TKINFO"
	.tkinfo
        /*0018*/ 	.word	0x00000002
        /*0030*/ 	.string	""
        /*0030*/ 	.string	"ptxas"
        /*0030*/ 	.string	"Cuda compilation tools, release 13.0, V13.0.88"
        /*0030*/ 	.string	"Build cuda_13.0.r13.0/compiler.36424714_0"
        /*0030*/ 	.string	"-arch sm_100a -m 64 "



//--------------------- .note.nv.cuinfo           --------------------------
	.section	.note.nv.cuinfo,"",@"SHT_NOTE"
	.sectionflags	@"SHF_NOTE_NV_CUINFO"
        /*0018*/ 	.short	0x0002
        /*001a*/ 	.short	0x0064
        /*001c*/ 	.short	0x0082
	.zero		2


//--------------------- .nv.info                  --------------------------
	.section	.nv.info,"",@"SHT_CUDA_INFO"
	.align	4


	//----- nvinfo : EIATTR_REGCOUNT
	.align		4
        /*0000*/ 	.byte	0x04, 0x2f
        /*0002*/ 	.short	(.L_19 - .L_18)
	.align		4
.L_18:
        /*0004*/ 	.word	index@(_ZN7cutlass13device_kernelINS_4gemm6kernel13GemmUniversalIN4cute5tupleIJiiiiEEENS1_10collective13CollectiveMmaINS1_35MainloopSm100TmaUmmaWarpSpecializedILi17ELi2ELi4ENS5_IJNS4_1CILi2EEENSA_ILi4EEENSA_ILi1EEEEEEEENS5_IJNSA_ILi64EEENSA_ILi128EEESG_EEENS_12float_e4m3_tENS5_IJlSD_lEEESJ_SK_NS4_8TiledMMAINS4_8MMA_AtomIJNS4_10MMA_TraitsINS4_19SM100_MMA_F8F6F4_SSEJSJ_SJ_fSG_SH_NS4_17integral_constantINS4_4UMMA5MajorELSR_0EEESS_NSP_INSQ_7ScaleInELST_0EEESU_EEEEEENS4_6LayoutINS5_IJSD_SD_SD_EEENS5_IJNSA_ILi0EEESZ_SZ_EEEEENS5_IJNS4_10UnderscoreES12_S12_EEEEENS4_23SM90_TMA_LOAD_MULTICASTENS4_14ComposedLayoutINS4_7SwizzleILi2ELi4ELi3EEENS4_18smem_ptr_flag_bitsILi8EEENSX_INS5_IJNSA_ILi8EEESG_EEENS5_IJSG_SD_EEEEEEEvNS4_8identityES15_S1F_vS1G_EENS_8epilogue10collective18CollectiveEpilogueINS1I_23Sm100TmaWarpSpecializedILi2ELi2ELi32ELb0ELb0EEEJSI_NS5_IJNSX_ISG_SD_EES1N_EEESJ_SK_SJ_SK_NS1I_6fusion15FusionCallbacksIS1M_NS1P_17LinearCombinationISJ_fSJ_fLNS_15FloatRoundStyleE2EEESI_S1O_JEEENS4_5SM1004TMEM4LOAD26SM100_TMEM_LOAD_16dp32b32xENS4_13SM90_TMA_LOADES1F_NS4_39AutoVectorizingCopyWithAssumedAlignmentILi128EEENS4_14SM90_TMA_STOREES1F_S21_S21_EEEvvEEEEvNT_6ParamsE)
        /*0008*/ 	.word	0x00000075


	//----- nvinfo : EIATTR_FRAME_SIZE
	.align		4
.L_19:
        /*000c*/ 	.byte	0x04, 0x11
        /*000e*/ 	.short	(.L_21 - .L_20)
	.align		4
.L_20:
        /*0010*/ 	.word	index@($__internal_2_$__cuda_sm10x_tcgen05_guardrail_trap_unallocated_columns_being_dealloced)
        /*0014*/ 	.word	0x00000000


	//----- nvinfo : EIATTR_FRAME_SIZE
	.align		4
.L_21:
        /*0018*/ 	.byte	0x04, 0x11
        /*001a*/ 	.short	(.L_23 - .L_22)
	.align		4
.L_22:
        /*001c*/ 	.word	index@($__internal_1_$__cuda_sm10x_tcgen05_guardrail_trap_phase_invalid_during_alloc)
        /*0020*/ 	.word	0x00000000


	//----- nvinfo : EIATTR_FRAME_SIZE
	.align		4
.L_23:
        /*0024*/ 	.byte	0x04, 0x11
        /*0026*/ 	.short	(.L_25 - .L_24)
	.align		4
.L_24:
        /*0028*/ 	.word	index@($__internal_0_$__cuda_sm10x_tcgen05_guardrail_trap_col_being_dealloced_not_returned_by_alloc)
        /*002c*/ 	.word	0x00000000


	//----- nvinfo : EIATTR_FRAME_SIZE
	.align		4
.L_25:
        /*0030*/ 	.byte	0x04, 0x11
        /*0032*/ 	.short	(.L_27 - .L_26)
	.align		4
.L_26:
        /*0034*/ 	.word	index@(_ZN7cutlass13device_kernelINS_4gemm6kernel13GemmUniversalIN4cute5tupleIJiiiiEEENS1_10collective13CollectiveMmaINS1_35MainloopSm100TmaUmmaWarpSpecializedILi17ELi2ELi4ENS5_IJNS4_1CILi2EEENSA_ILi4EEENSA_ILi1EEEEEEEENS5_IJNSA_ILi64EEENSA_ILi128EEESG_EEENS_12float_e4m3_tENS5_IJlSD_lEEESJ_SK_NS4_8TiledMMAINS4_8MMA_AtomIJNS4_10MMA_TraitsINS4_19SM100_MMA_F8F6F4_SSEJSJ_SJ_fSG_SH_NS4_17integral_constantINS4_4UMMA5MajorELSR_0EEESS_NSP_INSQ_7ScaleInELST_0EEESU_EEEEEENS4_6LayoutINS5_IJSD_SD_SD_EEENS5_IJNSA_ILi0EEESZ_SZ_EEEEENS5_IJNS4_10UnderscoreES12_S12_EEEEENS4_23SM90_TMA_LOAD_MULTICASTENS4_14ComposedLayoutINS4_7SwizzleILi2ELi4ELi3EEENS4_18smem_ptr_flag_bitsILi8EEENSX_INS5_IJNSA_ILi8EEESG_EEENS5_IJSG_SD_EEEEEEEvNS4_8identityES15_S1F_vS1G_EENS_8epilogue10collective18CollectiveEpilogueINS1I_23Sm100TmaWarpSpecializedILi2ELi2ELi32ELb0ELb0EEEJSI_NS5_IJNSX_ISG_SD_EES1N_EEESJ_SK_SJ_SK_NS1I_6fusion15FusionCallbacksIS1M_NS1P_17LinearCombinationISJ_fSJ_fLNS_15FloatRoundStyleE2EEESI_S1O_JEEENS4_5SM1004TMEM4LOAD26SM100_TMEM_LOAD_16dp32b32xENS4_13SM90_TMA_LOADES1F_NS4_39AutoVectorizingCopyWithAssumedAlignmentILi128EEENS4_14SM90_TMA_STOREES1F_S21_S21_EEEvvEEEEvNT_6ParamsE)
        /*0038*/ 	.word	0x00000000


	//----- nvinfo : EIATTR_MIN_STACK_SIZE
	.align		4
.L_27:
        /*003c*/ 	.byte	0x04, 0x12
        /*003e*/ 	.short	(.L_29 - .L_28)
	.align		4
.L_28:
        /*0040*/ 	.word	index@(_ZN7cutlass13device_kernelINS_4gemm6kernel13GemmUniversalIN4cute5tupleIJiiiiEEENS1_10collective13CollectiveMmaINS1_35MainloopSm100TmaUmmaWarpSpecializedILi17ELi2ELi4ENS5_IJNS4_1CILi2EEENSA_ILi4EEENSA_ILi1EEEEEEEENS5_IJNSA_ILi64EEENSA_ILi128EEESG_EEENS_12float_e4m3_tENS5_IJlSD_lEEESJ_SK_NS4_8TiledMMAINS4_8MMA_AtomIJNS4_10MMA_TraitsINS4_19SM100_MMA_F8F6F4_SSEJSJ_SJ_fSG_SH_NS4_17integral_constantINS4_4UMMA5MajorELSR_0EEESS_NSP_INSQ_7ScaleInELST_0EEESU_EEEEEENS4_6LayoutINS5_IJSD_SD_SD_EEENS5_IJNSA_ILi0EEESZ_SZ_EEEEENS5_IJNS4_10UnderscoreES12_S12_EEEEENS4_23SM90_TMA_LOAD_MULTICASTENS4_14ComposedLayoutINS4_7SwizzleILi2ELi4ELi3EEENS4_18smem_ptr_flag_bitsILi8EEENSX_INS5_IJNSA_ILi8EEESG_EEENS5_IJSG_SD_EEEEEEEvNS4_8identityES15_S1F_vS1G_EENS_8epilogue10collective18CollectiveEpilogueINS1I_23Sm100TmaWarpSpecializedILi2ELi2ELi32ELb0ELb0EEEJSI_NS5_IJNSX_ISG_SD_EES1N_EEESJ_SK_SJ_SK_NS1I_6fusion15FusionCallbacksIS1M_NS1P_17LinearCombinationISJ_fSJ_fLNS_15FloatRoundStyleE2EEESI_S1O_JEEENS4_5SM1004TMEM4LOAD26SM100_TMEM_LOAD_16dp32b32xENS4_13SM90_TMA_LOADES1F_NS4_39AutoVectorizingCopyWithAssumedAlignmentILi128EEENS4_14SM90_TMA_STOREES1F_S21_S21_EEEvvEEEEvNT_6ParamsE)
        /*0044*/ 	.word	0x00000000
.L_29:


//--------------------- .nv.compat                --------------------------
	.section	.nv.compat,"",@"SHT_CUDA_COMPAT_INFO"
	.align	4
        /*0000*/ 	.byte	0x02, 0x09, 0x01, 0x00, 0x02, 0x02, 0x02, 0x00, 0x02, 0x05, 0x05, 0x00, 0x03, 0x07, 0x01, 0x01
        /*0010*/ 	.byte	0x02, 0x03, 0x01, 0x00, 0x02, 0x06, 0x01, 0x00, 0x04, 0x0b, 0x08, 0x00, 0x09, 0x00, 0x00, 0x00
        /*0020*/ 	.byte	0x00, 0x00, 0x00, 0x00


//--------------------- .nv.info._ZN7cutlass13device_kernelINS_4gemm6kernel13GemmUniversalIN4cute5tupleIJiiiiEEENS1_10collective13CollectiveMmaINS1_35MainloopSm100TmaUmmaWarpSpecializedILi17ELi2ELi4ENS5_IJNS4_1CILi2EEENSA_ILi4EEENSA_ILi1EEEEEEEENS5_IJNSA_ILi64EEENSA_ILi128EEESG_EEENS_12float_e4m3_tENS5_IJlSD_lEEESJ_SK_NS4_8TiledMMAINS4_8MMA_AtomIJNS4_10MMA_TraitsINS4_19SM100_MMA_F8F6F4_SSEJSJ_SJ_fSG_SH_NS4_17integral_constantINS4_4UMMA5MajorELSR_0EEESS_NSP_INSQ_7ScaleInELST_0EEESU_EEEEEENS4_6LayoutINS5_IJSD_SD_SD_EEENS5_IJNSA_ILi0EEESZ_SZ_EEEEENS5_IJNS4_10UnderscoreES12_S12_EEEEENS4_23SM90_TMA_LOAD_MULTICASTENS4_14ComposedLayoutINS4_7SwizzleILi2ELi4ELi3EEENS4_18smem_ptr_flag_bitsILi8EEENSX_INS5_IJNSA_ILi8EEESG_EEENS5_IJSG_SD_EEEEEEEvNS4_8identityES15_S1F_vS1G_EENS_8epilogue10collective18CollectiveEpilogueINS1I_23Sm100TmaWarpSpecializedILi2ELi2ELi32ELb0ELb0EEEJSI_NS5_IJNSX_ISG_SD_EES1N_EEESJ_SK_SJ_SK_NS1I_6fusion15FusionCallbacksIS1M_NS1P_17LinearCombinationISJ_fSJ_fLNS_15FloatRoundStyleE2EEESI_S1O_JEEENS4_5SM1004TMEM4LOAD26SM100_TMEM_LOAD_16dp32b32xENS4_13SM90_TMA_LOADES1F_NS4_39AutoVectorizingCopyWithAssumedAlignmentILi128EEENS4_14SM90_TMA_STOREES1F_S21_S21_EEEvvEEEEvNT_6ParamsE --------------------------
	.section	.nv.info._ZN7cutlass13device_kernelINS_4gemm6kernel13GemmUniversalIN4cute5tupleIJiiiiEEENS1_10collective13CollectiveMmaINS1_35MainloopSm100TmaUmmaWarpSpecializedILi17ELi2ELi4ENS5_IJNS4_1CILi2EEENSA_ILi4EEENSA_ILi1EEEEEEEENS5_IJNSA_ILi64EEENSA_ILi128EEESG_EEENS_12float_e4m3_tENS5_IJlSD_lEEESJ_SK_NS4_8TiledMMAINS4_8MMA_AtomIJNS4_10MMA_TraitsINS4_19SM100_MMA_F8F6F4_SSEJSJ_SJ_fSG_SH_NS4_17integral_constantINS4_4UMMA5MajorELSR_0EEESS_NSP_INSQ_7ScaleInELST_0EEESU_EEEEEENS4_6LayoutINS5_IJSD_SD_SD_EEENS5_IJNSA_ILi0EEESZ_SZ_EEEEENS5_IJNS4_10UnderscoreES12_S12_EEEEENS4_23SM90_TMA_LOAD_MULTICASTENS4_14ComposedLayoutINS4_7SwizzleILi2ELi4ELi3EEENS4_18smem_ptr_flag_bitsILi8EEENSX_INS5_IJNSA_ILi8EEESG_EEENS5_IJSG_SD_EEEEEEEvNS4_8identityES15_S1F_vS1G_EENS_8epilogue10collective18CollectiveEpilogueINS1I_23Sm100TmaWarpSpecializedILi2ELi2ELi32ELb0ELb0EEEJSI_NS5_IJNSX_ISG_SD_EES1N_EEESJ_SK_SJ_SK_NS1I_6fusion15FusionCallbacksIS1M_NS1P_17LinearCombinationISJ_fSJ_fLNS_15FloatRoundStyleE2EEESI_S1O_JEEENS4_5SM1004TMEM4LOAD26SM100_TMEM_LOAD_16dp32b32xENS4_13SM90_TMA_LOADES1F_NS4_39AutoVectorizingCopyWithAssumedAlignmentILi128EEENS4_14SM90_TMA_STOREES1F_S21_S21_EEEvvEEEEvNT_6ParamsE,"",@"SHT_CUDA_INFO"
	.sectionflags	@""
	.align	4


	//----- nvinfo : EIATTR_CUDA_API_VERSION
	.align		4
        /*0000*/ 	.byte	0x04, 0x37
        /*0002*/ 	.short	(.L_31 - .L_30)
.L_30:
        /*0004*/ 	.word	0x00000082


	//----- nvinfo : EIATTR_KPARAM_INFO
	.align		4
.L_31:
        /*0008*/ 	.byte	0x04, 0x17
        /*000a*/ 	.short	(.L_33 - .L_32)
.L_32:
        /*000c*/ 	.word	0x00000000
        /*0010*/ 	.short	0x0000
        /*0012*/ 	.short	0x0000
        /*0014*/ 	.byte	0x00, 0xf0, 0x01, 0x20


	//----- nvinfo : EIATTR_AT_ENTRY_FRAGMENTS
	.align		4
.L_33:
        /*0018*/ 	.byte	0x04, 0x4f
        /*001a*/ 	.short	(.L_35 - .L_34)


	//   ....[0]....
.L_34:
        /*001c*/ 	.word	0x00000006


	//----- nvinfo : EIATTR_RESERVED_SMEM_USED
	.align		4
.L_35:
        /*0020*/ 	.byte	0x01, 0x41
	.zero		2


	//----- nvinfo : EIATTR_SPARSE_MMA_MASK
	.align		4
        /*0024*/ 	.byte	0x03, 0x50
        /*0026*/ 	.short	0x0000


	//----- nvinfo : EIATTR_TCGEN05_1CTA_USED
	.align		4
        /*0028*/ 	.byte	0x01, 0x51
	.zero		2


	//----- nvinfo : EIATTR_MAXREG_COUNT
	.align		4
        /*002c*/ 	.byte	0x03, 0x1b
        /*002e*/ 	.short	0x00ff


	//----- nvinfo : EIATTR_NUM_BARRIERS
	.align		4
        /*0030*/ 	.byte	0x02, 0x4c
        /*0032*/ 	.byte	0x07
	.zero		1


	//----- nvinfo : EIATTR_EXTERNS
	.align		4
        /*0034*/ 	.byte	0x04, 0x0f
        /*0036*/ 	.short	(.L_37 - .L_36)


	//   ....[0]....
	.align		4
.L_36:
        /*0038*/ 	.word	index@(__assertfail)


	//----- nvinfo : EIATTR_MERCURY_ISA_VERSION
	.align		4
.L_37:
        /*003c*/ 	.byte	0x03, 0x5f
        /*003e*/ 	.short	0x0101


	//----- nvinfo : EIATTR_INT_WARP_WIDE_INSTR_OFFSETS
	.align		4
        /*0040*/ 	.byte	0x04, 0x31
        /*0042*/ 	.short	(.L_39 - .L_38)


	//   ....[0]....
.L_38:
        /*0044*/ 	.word	0x000046f0


	//   ....[1]....
        /*0048*/ 	.word	0x00004710


	//   ....[2]....
        /*004c*/ 	.word	0x00004740


	//   ....[3]....
        /*0050*/ 	.word	0x00005280


	//   ....[4]....
        /*0054*/ 	.word	0x000052f0


	//   ....[5]....
        /*0058*/ 	.word	0x000053c0


	//   ....[6]....
        /*005c*/ 	.word	0x00005470


	//----- nvinfo : EIATTR_COOP_GROUP_MASK_REGIDS
	.align		4
.L_39:
        /*0060*/ 	.byte	0x04, 0x29
        /*0062*/ 	.short	(.L_41 - .L_40)


	//   ....[0]....
.L_40:
        /*0064*/ 	.word	0xffffffff


	//   ....[1]....
        /*0068*/ 	.word	0xffffffff


	//   ....[2]....
        /*006c*/ 	.word	0xffffffff


	//   ....[3]....
        /*0070*/ 	.word	0xffffffff


	//   ....[4]....
        /*0074*/ 	.word	0xffffffff


	//   ....[5]....
        /*0078*/ 	.word	0xffffffff


	//   ....[6]....
        /*007c*/ 	.word	0xffffffff


	//   ....[7]....
        /*0080*/ 	.word	0xffffffff


	//   ....[8]....
        /*0084*/ 	.word	0xffffffff


	//   ....[9]....
        /*0088*/ 	.word	0xffffffff


	//   ....[10]....
        /*008c*/ 	.word	0xffffffff


	//   ....[11]....
        /*0090*/ 	.word	0xffffffff


	//   ....[12]....
        /*0094*/ 	.word	0xffffffff


	//   ....[13]....
        /*0098*/ 	.word	0xffffffff


	//----- nvinfo : EIATTR_COOP_GROUP_INSTR_OFFSETS
	.align		4
.L_41:
        /*009c*/ 	.byte	0x04, 0x28
        /*009e*/ 	.short	(.L_43 - .L_42)


	//   ....[0]....
.L_42:
        /*00a0*/ 	.word	0x00000080


	//   ....[1]....
        /*00a4*/ 	.word	0x000004e0


	//   ....[2]....
        /*00a8*/ 	.word	0x00000860


	//   ....[3]....
        /*00ac*/ 	.word	0x000009c0


	//   ....[4]....
        /*00b0*/ 	.word	0x00000ac0


	//   ....[5]....
        /*00b4*/ 	.word	0x00000c30


	//   ....[6]....
        /*00b8*/ 	.word	0x00000dd0


	//   ....[7]....
        /*00bc*/ 	.word	0x00000f80


	//   ....[8]....
        /*00c0*/ 	.word	0x000023a0


	//   ....[9]....
        /*00c4*/ 	.word	0x000039c0


	//   ....[10]....
        /*00c8*/ 	.word	0x00003bd0


	//   ....[11]....
        /*00cc*/ 	.word	0x00003c00


	//   ....[12]....
        /*00d0*/ 	.word	0x000045d0


	//   ....[13]....
        /*00d4*/ 	.word	0x00004800


	//----- nvinfo : EIATTR_VRC_CTA_INIT_COUNT
	.align		4
.L_43:
        /*00d8*/ 	.byte	0x02, 0x4a
        /*00da*/ 	.byte	0x80
	.zero		1


	//----- nvinfo : EIATTR_SYSCALL_OFFSETS
	.align		4
        /*00dc*/ 	.byte	0x04, 0x46
        /*00de*/ 	.short	(.L_45 - .L_44)


	//   ....[0]....
.L_44:
        /*00e0*/ 	.word	0x00006090


	//   ....[1]....
        /*00e4*/ 	.word	0x000061d0


	//   ....[2]....
        /*00e8*/ 	.word	0x000069c0


	//   ....[3]....
        /*00ec*/ 	.word	0x00007750


	//----- nvinfo : EIATTR_MBARRIER_INSTR_OFFSETS
	.align		4
.L_45:
        /*00f0*/ 	.byte	0x04, 0x39
        /*00f2*/ 	.short	(.L_47 - .L_46)


	//   ....[0]....
.L_46:
        /*00f4*/ 	.word	0x00000620
        /*00f8*/ 	.word	0x000000ff
        /*00fc*/ 	.word	0x00000000
        /*0100*/ 	.short	0x0100
        /*0102*/ 	.byte	0x04
	.zero		1


	//   ....[1]....
        /*0104*/ 	.word	0x00000630
        /*0108*/ 	.word	0x000000ff
        /*010c*/ 	.word	0x00000088
        /*0110*/ 	.short	0x0100
        /*0112*/ 	.byte	0x04
	.zero		1


	//   ....[2]....
        /*0114*/ 	.word	0x00000640
        /*0118*/ 	.word	0x000000ff
        /*011c*/ 	.word	0x00000008
        /*0120*/ 	.short	0x0100
        /*0122*/ 	.byte	0x04
	.zero		1


	//   ....[3]....
        /*0124*/ 	.word	0x00000650
        /*0128*/ 	.word	0x000000ff
        /*012c*/ 	.word	0x00000090
        /*0130*/ 	.short	0x0100
        /*0132*/ 	.byte	0x04
	.zero		1


	//   ....[4]....
        /*0134*/ 	.word	0x00000660
        /*0138*/ 	.word	0x000000ff
        /*013c*/ 	.word	0x00000010
        /*0140*/ 	.short	0x0100
        /*0142*/ 	.byte	0x04
	.zero		1


	//   ....[5]....
        /*0144*/ 	.word	0x00000670
        /*0148*/ 	.word	0x000000ff
        /*014c*/ 	.word	0x00000098
        /*0150*/ 	.short	0x0100
        /*0152*/ 	.byte	0x04
	.zero		1


	//   ....[6]....
        /*0154*/ 	.word	0x00000680
        /*0158*/ 	.word	0x000000ff
        /*015c*/ 	.word	0x00000018
        /*0160*/ 	.short	0x0100
        /*0162*/ 	.byte	0x04
	.zero		1


	//   ....[7]....
        /*0164*/ 	.word	0x00000690
        /*0168*/ 	.word	0x000000ff
        /*016c*/ 	.word	0x000000a0
        /*0170*/ 	.short	0x0100
        /*0172*/ 	.byte	0x04
	.zero		1


	//   ....[8]....
        /*0174*/ 	.word	0x000006a0
        /*0178*/ 	.word	0x000000ff
        /*017c*/ 	.word	0x00000020
        /*0180*/ 	.short	0x0100
        /*0182*/ 	.byte	0x04
	.zero		1


	//   ....[9]....
        /*0184*/ 	.word	0x000006b0
        /*0188*/ 	.word	0x000000ff
        /*018c*/ 	.word	0x000000a8
        /*0190*/ 	.short	0x0100
        /*0192*/ 	.byte	0x04
	.zero		1


	//   ....[10]....
        /*0194*/ 	.word	0x000006c0
        /*0198*/ 	.word	0x000000ff
        /*019c*/ 	.word	0x00000028
        /*01a0*/ 	.short	0x0100
        /*01a2*/ 	.byte	0x04
	.zero		1


	//   ....[11]....
        /*01a4*/ 	.word	0x000006d0
        /*01a8*/ 	.word	0x000000ff
        /*01ac*/ 	.word	0x000000b0
        /*01b0*/ 	.short	0x0100
        /*01b2*/ 	.byte	0x04
	.zero		1


	//   ....[12]....
        /*01b4*/ 	.word	0x000006e0
        /*01b8*/ 	.word	0x000000ff
        /*01bc*/ 	.word	0x00000030
        /*01c0*/ 	.short	0x0100
        /*01c2*/ 	.byte	0x04
	.zero		1


	//   ....[13]....
        /*01c4*/ 	.word	0x000006f0
        /*01c8*/ 	.word	0x000000ff
        /*01cc*/ 	.word	0x000000b8
        /*01d0*/ 	.short	0x0100
        /*01d2*/ 	.byte	0x04
	.zero		1


	//   ....[14]....
        /*01d4*/ 	.word	0x00000700
        /*01d8*/ 	.word	0x000000ff
        /*01dc*/ 	.word	0x00000038
        /*01e0*/ 	.short	0x0100
        /*01e2*/ 	.byte	0x04
	.zero		1


	//   ....[15]....
        /*01e4*/ 	.word	0x00000710
        /*01e8*/ 	.word	0x000000ff
        /*01ec*/ 	.word	0x000000c0
        /*01f0*/ 	.short	0x0100
        /*01f2*/ 	.byte	0x04
	.zero		1


	//   ....[16]....
        /*01f4*/ 	.word	0x00000720
        /*01f8*/ 	.word	0x000000ff
        /*01fc*/ 	.word	0x00000040
        /*0200*/ 	.short	0x0100
        /*0202*/ 	.byte	0x04
	.zero		1


	//   ....[17]....
        /*0204*/ 	.word	0x00000730
        /*0208*/ 	.word	0x000000ff
        /*020c*/ 	.word	0x000000c8
        /*0210*/ 	.short	0x0100
        /*0212*/ 	.byte	0x04
	.zero		1


	//   ....[18]....
        /*0214*/ 	.word	0x00000740
        /*0218*/ 	.word	0x000000ff
        /*021c*/ 	.word	0x00000048
        /*0220*/ 	.short	0x0100
        /*0222*/ 	.byte	0x04
	.zero		1


	//   ....[19]....
        /*0224*/ 	.word	0x00000750
        /*0228*/ 	.word	0x000000ff
        /*022c*/ 	.word	0x000000d0
        /*0230*/ 	.short	0x0100
        /*0232*/ 	.byte	0x04
	.zero		1


	//   ....[20]....
        /*0234*/ 	.word	0x00000760
        /*0238*/ 	.word	0x000000ff
        /*023c*/ 	.word	0x00000050
        /*0240*/ 	.short	0x0100
        /*0242*/ 	.byte	0x04
	.zero		1


	//   ....[21]....
        /*0244*/ 	.word	0x00000770
        /*0248*/ 	.word	0x000000ff
        /*024c*/ 	.word	0x000000d8
        /*0250*/ 	.short	0x0100
        /*0252*/ 	.byte	0x04
	.zero		1


	//   ....[22]....
        /*0254*/ 	.word	0x00000780
        /*0258*/ 	.word	0x000000ff
        /*025c*/ 	.word	0x00000058
        /*0260*/ 	.short	0x0100
        /*0262*/ 	.byte	0x04
	.zero		1


	//   ....[23]....
        /*0264*/ 	.word	0x00000790
        /*0268*/ 	.word	0x000000ff
        /*026c*/ 	.word	0x000000e0
        /*0270*/ 	.short	0x0100
        /*0272*/ 	.byte	0x04
	.zero		1


	//   ....[24]....
        /*0274*/ 	.word	0x000007a0
        /*0278*/ 	.word	0x000000ff
        /*027c*/ 	.word	0x00000060
        /*0280*/ 	.short	0x0100
        /*0282*/ 	.byte	0x04
	.zero		1


	//   ....[25]....
        /*0284*/ 	.word	0x000007b0
        /*0288*/ 	.word	0x000000ff
        /*028c*/ 	.word	0x000000e8
        /*0290*/ 	.short	0x0100
        /*0292*/ 	.byte	0x04
	.zero		1


	//   ....[26]....
        /*0294*/ 	.word	0x000007c0
        /*0298*/ 	.word	0x000000ff
        /*029c*/ 	.word	0x00000068
        /*02a0*/ 	.short	0x0100
        /*02a2*/ 	.byte	0x04
	.zero		1


	//   ....[27]....
        /*02a4*/ 	.word	0x000007d0
        /*02a8*/ 	.word	0x000000ff
        /*02ac*/ 	.word	0x000000f0
        /*02b0*/ 	.short	0x0100
        /*02b2*/ 	.byte	0x04
	.zero		1


	//   ....[28]....
        /*02b4*/ 	.word	0x000007e0
        /*02b8*/ 	.word	0x000000ff
        /*02bc*/ 	.word	0x00000070
        /*02c0*/ 	.short	0x0100
        /*02c2*/ 	.byte	0x04
	.zero		1


	//   ....[29]....
        /*02c4*/ 	.word	0x000007f0
        /*02c8*/ 	.word	0x000000ff
        /*02cc*/ 	.word	0x000000f8
        /*02d0*/ 	.short	0x0100
        /*02d2*/ 	.byte	0x04
	.zero		1


	//   ....[30]....
        /*02d4*/ 	.word	0x00000800
        /*02d8*/ 	.word	0x000000ff
        /*02dc*/ 	.word	0x00000078
        /*02e0*/ 	.short	0x0100
        /*02e2*/ 	.byte	0x04
	.zero		1


	//   ....[31]....
        /*02e4*/ 	.word	0x00000810
        /*02e8*/ 	.word	0x000000ff
        /*02ec*/ 	.word	0x00000100
        /*02f0*/ 	.short	0x0100
        /*02f2*/ 	.byte	0x04
	.zero		1


	//   ....[32]....
        /*02f4*/ 	.word	0x00000820
        /*02f8*/ 	.word	0x000000ff
        /*02fc*/ 	.word	0x00000080
        /*0300*/ 	.short	0x0100
        /*0302*/ 	.byte	0x04
	.zero		1


	//   ....[33]....
        /*0304*/ 	.word	0x00000830
        /*0308*/ 	.word	0x000000ff
        /*030c*/ 	.word	0x00000108
        /*0310*/ 	.short	0x0100
        /*0312*/ 	.byte	0x04
	.zero		1


	//   ....[34]....
        /*0314*/ 	.word	0x00000970
        /*0318*/ 	.word	0x000000ff
        /*031c*/ 	.word	0x00000110
        /*0320*/ 	.short	0x0100
        /*0322*/ 	.byte	0x04
	.zero		1


	//   ....[35]....
        /*0324*/ 	.word	0x00000980
        /*0328*/ 	.word	0x000000ff
        /*032c*/ 	.word	0x00000120
        /*0330*/ 	.short	0x0100
        /*0332*/ 	.byte	0x04
	.zero		1


	//   ....[36]....
        /*0334*/ 	.word	0x00000990
        /*0338*/ 	.word	0x000000ff
        /*033c*/ 	.word	0x00000118
        /*0340*/ 	.short	0x0100
        /*0342*/ 	.byte	0x04
	.zero		1


	//   ....[37]....
        /*0344*/ 	.word	0x000009a0
        /*0348*/ 	.word	0x000000ff
        /*034c*/ 	.word	0x00000128
        /*0350*/ 	.short	0x0100
        /*0352*/ 	.byte	0x04
	.zero		1


	//   ....[38]....
        /*0354*/ 	.word	0x00000a90
        /*0358*/ 	.word	0x000000ff
        /*035c*/ 	.word	0x00000130
        /*0360*/ 	.short	0x0100
        /*0362*/ 	.byte	0x06
	.zero		1


	//   ....[39]....
        /*0364*/ 	.word	0x00000aa0
        /*0368*/ 	.word	0x000000ff
        /*036c*/ 	.word	0x00000138
        /*0370*/ 	.short	0x0100
        /*0372*/ 	.byte	0x06
	.zero		1


	//   ....[40]....
        /*0374*/ 	.word	0x00000be0
        /*0378*/ 	.word	0x000000ff
        /*037c*/ 	.word	0x00000140
        /*0380*/ 	.short	0x0100
        /*0382*/ 	.byte	0x06
	.zero		1


	//   ....[41]....
        /*0384*/ 	.word	0x00000bf0
        /*0388*/ 	.word	0x000000ff
        /*038c*/ 	.word	0x00000150
        /*0390*/ 	.short	0x0100
        /*0392*/ 	.byte	0x06
	.zero		1


	//   ....[42]....
        /*0394*/ 	.word	0x00000c00
        /*0398*/ 	.word	0x000000ff
        /*039c*/ 	.word	0x00000148
        /*03a0*/ 	.short	0x0100
        /*03a2*/ 	.byte	0x06
	.zero		1


	//   ....[43]....
        /*03a4*/ 	.word	0x00000c10
        /*03a8*/ 	.word	0x000000ff
        /*03ac*/ 	.word	0x00000158
        /*03b0*/ 	.short	0x0100
        /*03b2*/ 	.byte	0x06
	.zero		1


	//   ....[44]....
        /*03b4*/ 	.word	0x00000d40
        /*03b8*/ 	.word	0x000000ff
        /*03bc*/ 	.word	0x00000160
        /*03c0*/ 	.short	0x0100
        /*03c2*/ 	.byte	0x04
	.zero		1


	//   ....[45]....
        /*03c4*/ 	.word	0x00000d50
        /*03c8*/ 	.word	0x000000ff
        /*03cc*/ 	.word	0x00000180
        /*03d0*/ 	.short	0x0100
        /*03d2*/ 	.byte	0x04
	.zero		1


	//   ....[46]....
        /*03d4*/ 	.word	0x00000d60
        /*03d8*/ 	.word	0x000000ff
        /*03dc*/ 	.word	0x00000168
        /*03e0*/ 	.short	0x0100
        /*03e2*/ 	.byte	0x04
	.zero		1


	//   ....[47]....
        /*03e4*/ 	.word	0x00000d70
        /*03e8*/ 	.word	0x000000ff
        /*03ec*/ 	.word	0x00000188
        /*03f0*/ 	.short	0x0100
        /*03f2*/ 	.byte	0x04
	.zero		1


	//   ....[48]....
        /*03f4*/ 	.word	0x00000d80
        /*03f8*/ 	.word	0x000000ff
        /*03fc*/ 	.word	0x00000170
        /*0400*/ 	.short	0x0100
        /*0402*/ 	.byte	0x04
	.zero		1


	//   ....[49]....
        /*0404*/ 	.word	0x00000d90
        /*0408*/ 	.word	0x000000ff
        /*040c*/ 	.word	0x00000190
        /*0410*/ 	.short	0x0100
        /*0412*/ 	.byte	0x04
	.zero		1


	//   ....[50]....
        /*0414*/ 	.word	0x00000da0
        /*0418*/ 	.word	0x000000ff
        /*041c*/ 	.word	0x00000178
        /*0420*/ 	.short	0x0100
        /*0422*/ 	.byte	0x04
	.zero		1


	//   ....[51]....
        /*0424*/ 	.word	0x00000db0
        /*0428*/ 	.word	0x000000ff
        /*042c*/ 	.word	0x00000198
        /*0430*/ 	.short	0x0100
        /*0432*/ 	.byte	0x04
	.zero		1


	//   ....[52]....
        /*0434*/ 	.word	0x00000ea0
        /*0438*/ 	.word	0x000000ff
        /*043c*/ 	.word	0x000001a0
        /*0440*/ 	.short	0x0100
        /*0442*/ 	.byte	0x04
	.zero		1


	//   ....[53]....
        /*0444*/ 	.word	0x00000eb0
        /*0448*/ 	.word	0x000000ff
        /*044c*/ 	.word	0x000001b0
        /*0450*/ 	.short	0x0100
        /*0452*/ 	.byte	0x04
	.zero		1


	//   ....[54]....
        /*0454*/ 	.word	0x00000ec0
        /*0458*/ 	.word	0x000000ff
        /*045c*/ 	.word	0x000001a8
        /*0460*/ 	.short	0x0100
        /*0462*/ 	.byte	0x04
	.zero		1


	//   ....[55]....
        /*0464*/ 	.word	0x00000ed0
        /*0468*/ 	.word	0x000000ff
        /*046c*/ 	.word	0x000001b8
        /*0470*/ 	.short	0x0100
        /*0472*/ 	.byte	0x04
	.zero		1


	//   ....[56]....
        /*0474*/ 	.word	0x00001c30
        /*0478*/ 	.word	0x00000000
        /*047c*/ 	.word	0x000001b0
        /*0480*/ 	.short	0x010a
        /*0482*/ 	.byte	0xff
	.zero		1


	//   ....[57]....
        /*0484*/ 	.word	0x00001c50
        /*0488*/ 	.word	0x00000000
        /*048c*/ 	.word	0x000001a0
        /*0490*/ 	.short	0x0101
        /*0492*/ 	.byte	0xff
	.zero		1


	//   ....[58]....
        /*0494*/ 	.word	0x00001d10
        /*0498*/ 	.word	0x000000ff
        /*049c*/ 	.word	0x00000088
        /*04a0*/ 	.short	0x010a
        /*04a2*/ 	.byte	0x04
	.zero		1


	//   ....[59]....
        /*04a4*/ 	.word	0x00001da0
        /*04a8*/ 	.word	0x000000ff
        /*04ac*/ 	.word	0x00000088
        /*04b0*/ 	.short	0x010a
        /*04b2*/ 	.byte	0x21
	.zero		1


	//   ....[60]....
        /*04b4*/ 	.word	0x00001f30
        /*04b8*/ 	.word	0x000000ff
        /*04bc*/ 	.word	0x00000088
        /*04c0*/ 	.short	0x010a
        /*04c2*/ 	.byte	0x05
	.zero		1


	//   ....[61]....
        /*04c4*/ 	.word	0x00002060
        /*04c8*/ 	.word	0x000000ff
        /*04cc*/ 	.word	0x00000138
        /*04d0*/ 	.short	0x0101
        /*04d2*/ 	.byte	0x15
	.zero		1


	//   ....[62]....
        /*04d4*/ 	.word	0x00002080
        /*04d8*/ 	.word	0x000000ff
        /*04dc*/ 	.word	0x00000088
        /*04e0*/ 	.short	0x010a
        /*04e2*/ 	.byte	0x04
	.zero		1


	//   ....[63]....
        /*04e4*/ 	.word	0x00002100
        /*04e8*/ 	.word	0x000000ff
        /*04ec*/ 	.word	0x00000088
        /*04f0*/ 	.short	0x010a
        /*04f2*/ 	.byte	0x11
	.zero		1


	//   ....[64]....
        /*04f4*/ 	.word	0x00002290
        /*04f8*/ 	.word	0x000000ff
        /*04fc*/ 	.word	0x00000088
        /*0500*/ 	.short	0x010a
        /*0502*/ 	.byte	0x05
	.zero		1


	//   ....[65]....
        /*0504*/ 	.word	0x000023d0
        /*0508*/ 	.word	0x00000003
        /*050c*/ 	.word	0x00000140
        /*0510*/ 	.short	0x010a
        /*0512*/ 	.byte	0xff
	.zero		1


	//   ....[66]....
        /*0514*/ 	.word	0x00002520
        /*0518*/ 	.word	0x00000000
        /*051c*/ 	.word	0x00000000
        /*0520*/ 	.short	0x0101
        /*0522*/ 	.byte	0xff
	.zero		1


	//   ....[67]....
        /*0524*/ 	.word	0x00002ac0
        /*0528*/ 	.word	0x000000ff
        /*052c*/ 	.word	0x00000000
        /*0530*/ 	.short	0x010a
        /*0532*/ 	.byte	0x04
	.zero		1


	//   ....[68]....
        /*0534*/ 	.word	0x00002b50
        /*0538*/ 	.word	0x000000ff
        /*053c*/ 	.word	0x00000000
        /*0540*/ 	.short	0x010a
        /*0542*/ 	.byte	0x05
	.zero		1


	//   ....[69]....
        /*0544*/ 	.word	0x00002be0
        /*0548*/ 	.word	0x000000ff
        /*054c*/ 	.word	0x00000000
        /*0550*/ 	.short	0x010a
        /*0552*/ 	.byte	0x05
	.zero		1


	//   ....[70]....
        /*0554*/ 	.word	0x00002c70
        /*0558*/ 	.word	0x000000ff
        /*055c*/ 	.word	0x00000000
        /*0560*/ 	.short	0x010a
        /*0562*/ 	.byte	0x05
	.zero		1


	//   ....[71]....
        /*0564*/ 	.word	0x00002d00
        /*0568*/ 	.word	0x000000ff
        /*056c*/ 	.word	0x00000000
        /*0570*/ 	.short	0x010a
        /*0572*/ 	.byte	0x05
	.zero		1


	//   ....[72]....
        /*0574*/ 	.word	0x00002d90
        /*0578*/ 	.word	0x000000ff
        /*057c*/ 	.word	0x00000000
        /*0580*/ 	.short	0x010a
        /*0582*/ 	.byte	0x05
	.zero		1


	//   ....[73]....
        /*0584*/ 	.word	0x00002e20
        /*0588*/ 	.word	0x000000ff
        /*058c*/ 	.word	0x00000000
        /*0590*/ 	.short	0x010a
        /*0592*/ 	.byte	0x05
	.zero		1


	//   ....[74]....
        /*0594*/ 	.word	0x00002eb0
        /*0598*/ 	.word	0x000000ff
        /*059c*/ 	.word	0x00000000
        /*05a0*/ 	.short	0x010a
        /*05a2*/ 	.byte	0x05
	.zero		1


	//   ....[75]....
        /*05a4*/ 	.word	0x00002f40
        /*05a8*/ 	.word	0x000000ff
        /*05ac*/ 	.word	0x00000000
        /*05b0*/ 	.short	0x010a
        /*05b2*/ 	.byte	0x05
	.zero		1


	//   ....[76]....
        /*05b4*/ 	.word	0x00002fd0
        /*05b8*/ 	.word	0x000000ff
        /*05bc*/ 	.word	0x00000000
        /*05c0*/ 	.short	0x010a
        /*05c2*/ 	.byte	0x05
	.zero		1


	//   ....[77]....
        /*05c4*/ 	.word	0x00003060
        /*05c8*/ 	.word	0x000000ff
        /*05cc*/ 	.word	0x00000000
        /*05d0*/ 	.short	0x010a
        /*05d2*/ 	.byte	0x05
	.zero		1


	//   ....[78]....
        /*05d4*/ 	.word	0x000030f0
        /*05d8*/ 	.word	0x000000ff
        /*05dc*/ 	.word	0x00000000
        /*05e0*/ 	.short	0x010a
        /*05e2*/ 	.byte	0x05
	.zero		1


	//   ....[79]....
        /*05e4*/ 	.word	0x00003180
        /*05e8*/ 	.word	0x000000ff
        /*05ec*/ 	.word	0x00000000
        /*05f0*/ 	.short	0x010a
        /*05f2*/ 	.byte	0x05
	.zero		1


	//   ....[80]....
        /*05f4*/ 	.word	0x00003210
        /*05f8*/ 	.word	0x000000ff
        /*05fc*/ 	.word	0x00000000
        /*0600*/ 	.short	0x010a
        /*0602*/ 	.byte	0x05
	.zero		1


	//   ....[81]....
        /*0604*/ 	.word	0x000032a0
        /*0608*/ 	.word	0x000000ff
        /*060c*/ 	.word	0x00000000
        /*0610*/ 	.short	0x010a
        /*0612*/ 	.byte	0x05
	.zero		1


	//   ....[82]....
        /*0614*/ 	.word	0x00003330
        /*0618*/ 	.word	0x000000ff
        /*061c*/ 	.word	0x00000000
        /*0620*/ 	.short	0x010a
        /*0622*/ 	.byte	0x05
	.zero		1


	//   ....[83]....
        /*0624*/ 	.word	0x000033d0
        /*0628*/ 	.word	0x00000000
        /*062c*/ 	.word	0x00000000
        /*0630*/ 	.short	0x010a
        /*0632*/ 	.byte	0xff
	.zero		1


	//   ....[84]....
        /*0634*/ 	.word	0x00003510
        /*0638*/ 	.word	0x00000002
        /*063c*/ 	.word	0x000001a0
        /*0640*/ 	.short	0x010a
        /*0642*/ 	.byte	0xff
	.zero		1


	//   ....[85]....
        /*0644*/ 	.word	0x00003570
        /*0648*/ 	.word	0x00000004
        /*064c*/ 	.word	0x00000000
        /*0650*/ 	.short	0x0101
        /*0652*/ 	.byte	0xff
	.zero		1


	//   ....[86]....
        /*0654*/ 	.word	0x00003590
        /*0658*/ 	.word	0x000000ff
        /*065c*/ 	.word	0x00000150
        /*0660*/ 	.short	0x010a
        /*0662*/ 	.byte	0x04
	.zero		1


	//   ....[87]....
        /*0664*/ 	.word	0x000036b0
        /*0668*/ 	.word	0x00000002
        /*066c*/ 	.word	0x00000140
        /*0670*/ 	.short	0x010a
        /*0672*/ 	.byte	0xff
	.zero		1


	//   ....[88]....
        /*0674*/ 	.word	0x000037c0
        /*0678*/ 	.word	0x00000002
        /*067c*/ 	.word	0x00000000
        /*0680*/ 	.short	0x0101
        /*0682*/ 	.byte	0xff
	.zero		1


	//   ....[89]....
        /*0684*/ 	.word	0x00003850
        /*0688*/ 	.word	0x000000ff
        /*068c*/ 	.word	0x00000150
        /*0690*/ 	.short	0x0106
        /*0692*/ 	.byte	0x04
	.zero		1


	//   ....[90]....
        /*0694*/ 	.word	0x00003870
        /*0698*/ 	.word	0x000000ff
        /*069c*/ 	.word	0x00000150
        /*06a0*/ 	.short	0x010a
        /*06a2*/ 	.byte	0x04
	.zero		1


	//   ....[91]....
        /*06a4*/ 	.word	0x00003900
        /*06a8*/ 	.word	0x000000ff
        /*06ac*/ 	.word	0x00000150
        /*06b0*/ 	.short	0x0106
        /*06b2*/ 	.byte	0x07
	.zero		1


	//   ....[92]....
        /*06b4*/ 	.word	0x00003940
        /*06b8*/ 	.word	0x00000000
        /*06bc*/ 	.word	0x00000150
        /*06c0*/ 	.short	0x010a
        /*06c2*/ 	.byte	0xff
	.zero		1


	//   ....[93]....
        /*06c4*/ 	.word	0x00003e60
        /*06c8*/ 	.word	0x00000000
        /*06cc*/ 	.word	0x00000140
        /*06d0*/ 	.short	0x010a
        /*06d2*/ 	.byte	0xff
	.zero		1


	//   ....[94]....
        /*06d4*/ 	.word	0x00003f60
        /*06d8*/ 	.word	0x00000003
        /*06dc*/ 	.word	0x00000000
        /*06e0*/ 	.short	0x0101
        /*06e2*/ 	.byte	0xff
	.zero		1


	//   ....[95]....
        /*06e4*/ 	.word	0x00003f70
        /*06e8*/ 	.word	0x000000ff
        /*06ec*/ 	.word	0x00000000
        /*06f0*/ 	.short	0x010a
        /*06f2*/ 	.byte	0x04
	.zero		1


	//   ....[96]....
        /*06f4*/ 	.word	0x00003ff0
        /*06f8*/ 	.word	0x000000ff
        /*06fc*/ 	.word	0x00000180
        /*0700*/ 	.short	0x010a
        /*0702*/ 	.byte	0x17
	.zero		1


	//   ....[97]....
        /*0704*/ 	.word	0x000040d0
        /*0708*/ 	.word	0x000000ff
        /*070c*/ 	.word	0x00000000
        /*0710*/ 	.short	0x010a
        /*0712*/ 	.byte	0x05
	.zero		1


	//   ....[98]....
        /*0714*/ 	.word	0x00004210
        /*0718*/ 	.word	0x000000ff
        /*071c*/ 	.word	0x00000000
        /*0720*/ 	.short	0x010a
        /*0722*/ 	.byte	0x04
	.zero		1


	//   ....[99]....
        /*0724*/ 	.word	0x00004400
        /*0728*/ 	.word	0x000000ff
        /*072c*/ 	.word	0x00000000
        /*0730*/ 	.short	0x010a
        /*0732*/ 	.byte	0x04
	.zero		1


	//   ....[100]....
        /*0734*/ 	.word	0x00004490
        /*0738*/ 	.word	0x000000ff
        /*073c*/ 	.word	0x00000000
        /*0740*/ 	.short	0x010a
        /*0742*/ 	.byte	0x05
	.zero		1


	//   ....[101]....
        /*0744*/ 	.word	0x00004520
        /*0748*/ 	.word	0x000000ff
        /*074c*/ 	.word	0x00000000
        /*0750*/ 	.short	0x010a
        /*0752*/ 	.byte	0x05
	.zero		1


	//   ....[102]....
        /*0754*/ 	.word	0x000045b0
        /*0758*/ 	.word	0x000000ff
        /*075c*/ 	.word	0x00000000
        /*0760*/ 	.short	0x010a
        /*0762*/ 	.byte	0x04
	.zero		1


	//   ....[103]....
        /*0764*/ 	.word	0x00004a80
        /*0768*/ 	.word	0x0000000c
        /*076c*/ 	.word	0x00000140
        /*0770*/ 	.short	0x010a
        /*0772*/ 	.byte	0xff
	.zero		1


	//   ....[104]....
        /*0774*/ 	.word	0x00004bf0
        /*0778*/ 	.word	0x00000000
        /*077c*/ 	.word	0x00000000
        /*0780*/ 	.short	0x0101
        /*0782*/ 	.byte	0xff
	.zero		1


	//   ....[105]....
        /*0784*/ 	.word	0x00005080
        /*0788*/ 	.word	0x000000ff
        /*078c*/ 	.word	0x00000138
        /*0790*/ 	.short	0x010a
        /*0792*/ 	.byte	0x15
	.zero		1


	//   ....[106]....
        /*0794*/ 	.word	0x00005200
        /*0798*/ 	.word	0x000000ff
        /*079c*/ 	.word	0x00000120
        /*07a0*/ 	.short	0x010a
        /*07a2*/ 	.byte	0x15
	.zero		1


	//   ....[107]....
        /*07a4*/ 	.word	0x00005370
        /*07a8*/ 	.word	0x000000ff
        /*07ac*/ 	.word	0x00000110
        /*07b0*/ 	.short	0x010b
        /*07b2*/ 	.byte	0x15
	.zero		1


	//   ....[108]....
        /*07b4*/ 	.word	0x00005380
        /*07b8*/ 	.word	0x000000ff
        /*07bc*/ 	.word	0x00000000
        /*07c0*/ 	.short	0x0101
        /*07c2*/ 	.byte	0x22
	.zero		1


	//   ....[109]....
        /*07c4*/ 	.word	0x00005390
        /*07c8*/ 	.word	0x000000ff
        /*07cc*/ 	.word	0x00000128
        /*07d0*/ 	.short	0x010a
        /*07d2*/ 	.byte	0x15
	.zero		1


	//   ....[110]....
        /*07d4*/ 	.word	0x00005570
        /*07d8*/ 	.word	0x000000ff
        /*07dc*/ 	.word	0x00000118
        /*07e0*/ 	.short	0x010b
        /*07e2*/ 	.byte	0x15
	.zero		1


	//   ....[111]....
        /*07e4*/ 	.word	0x00005580
        /*07e8*/ 	.word	0x000000ff
        /*07ec*/ 	.word	0x00000000
        /*07f0*/ 	.short	0x0101
        /*07f2*/ 	.byte	0x21
	.zero		1


	//   ....[112]....
        /*07f4*/ 	.word	0x000055b0
        /*07f8*/ 	.word	0x000000ff
        /*07fc*/ 	.word	0x00000120
        /*0800*/ 	.short	0x010a
        /*0802*/ 	.byte	0x15
	.zero		1


	//   ....[113]....
        /*0804*/ 	.word	0x000055f0
        /*0808*/ 	.word	0x00000000
        /*080c*/ 	.word	0x00000128
        /*0810*/ 	.short	0x010a
        /*0812*/ 	.byte	0xff
	.zero		1


	//   ....[114]....
        /*0814*/ 	.word	0x00005930
        /*0818*/ 	.word	0x00000003
        /*081c*/ 	.word	0x00000140
        /*0820*/ 	.short	0x010a
        /*0822*/ 	.byte	0xff
	.zero		1


	//   ....[115]....
        /*0824*/ 	.word	0x00005ab0
        /*0828*/ 	.word	0x00000000
        /*082c*/ 	.word	0x00000000
        /*0830*/ 	.short	0x0101
        /*0832*/ 	.byte	0xff
	.zero		1


	//   ....[116]....
        /*0834*/ 	.word	0x000065e0
        /*0838*/ 	.word	0x00000002
        /*083c*/ 	.word	0x00000110
        /*0840*/ 	.short	0x010a
        /*0842*/ 	.byte	0xff
	.zero		1


	//   ....[117]....
        /*0844*/ 	.word	0x00006620
        /*0848*/ 	.word	0x00000063
        /*084c*/ 	.word	0x00000160
        /*0850*/ 	.short	0x010a
        /*0852*/ 	.byte	0xff
	.zero		1


	//   ....[118]....
        /*0854*/ 	.word	0x00006710
        /*0858*/ 	.word	0x00000002
        /*085c*/ 	.word	0x00000110
        /*0860*/ 	.short	0x010a
        /*0862*/ 	.byte	0xff
	.zero		1


	//   ....[119]....
        /*0864*/ 	.word	0x00006840
        /*0868*/ 	.word	0x00000000
        /*086c*/ 	.word	0x00000000
        /*0870*/ 	.short	0x0101
        /*0872*/ 	.byte	0xff
	.zero		1


	//   ....[120]....
        /*0874*/ 	.word	0x000068a0
        /*0878*/ 	.word	0x00000063
        /*087c*/ 	.word	0x00000160
        /*0880*/ 	.short	0x010a
        /*0882*/ 	.byte	0xff
	.zero		1


	//   ....[121]....
        /*0884*/ 	.word	0x000073f0
        /*0888*/ 	.word	0x00000070
        /*088c*/ 	.word	0x00000110
        /*0890*/ 	.short	0x010a
        /*0892*/ 	.byte	0xff
	.zero		1


	//   ....[122]....
        /*0894*/ 	.word	0x000074c0
        /*0898*/ 	.word	0x00000070
        /*089c*/ 	.word	0x00000110
        /*08a0*/ 	.short	0x010a
        /*08a2*/ 	.byte	0xff
	.zero		1


	//   ....[123]....
        /*08a4*/ 	.word	0x000075f0
        /*08a8*/ 	.word	0x00000000
        /*08ac*/ 	.word	0x00000000
        /*08b0*/ 	.short	0x0101
        /*08b2*/ 	.byte	0xff
	.zero		1


	//   ....[124]....
        /*08b4*/ 	.word	0x00007a60
        /*08b8*/ 	.word	0x000000ff
        /*08bc*/ 	.word	0x00000000
        /*08c0*/ 	.short	0x0101
        /*08c2*/ 	.byte	0x04
	.zero		1


	//   ....[125]....
        /*08c4*/ 	.word	0x00008260
        /*08c8*/ 	.word	0x00000000
        /*08cc*/ 	.word	0x000001b0
        /*08d0*/ 	.short	0x010a
        /*08d2*/ 	.byte	0xff
	.zero		1


	//   ....[126]....
        /*08d4*/ 	.word	0x000082c0
        /*08d8*/ 	.word	0x00000000
        /*08dc*/ 	.word	0x00000088
        /*08e0*/ 	.short	0x010a
        /*08e2*/ 	.byte	0xff
	.zero		1


	//   ....[127]....
        /*08e4*/ 	.word	0x00008320
        /*08e8*/ 	.word	0x00000000
        /*08ec*/ 	.word	0x00000088
        /*08f0*/ 	.short	0x010a
        /*08f2*/ 	.byte	0xff
	.zero		1


	//   ....[128]....
        /*08f4*/ 	.word	0x00008370
        /*08f8*/ 	.word	0x00000003
        /*08fc*/ 	.word	0x00000140
        /*0900*/ 	.short	0x010a
        /*0902*/ 	.byte	0xff
	.zero		1


	//   ....[129]....
        /*0904*/ 	.word	0x000083d0
        /*0908*/ 	.word	0x00000000
        /*090c*/ 	.word	0x00000000
        /*0910*/ 	.short	0x010a
        /*0912*/ 	.byte	0xff
	.zero		1


	//   ....[130]....
        /*0914*/ 	.word	0x00008430
        /*0918*/ 	.word	0x00000000
        /*091c*/ 	.word	0x00000000
        /*0920*/ 	.short	0x010a
        /*0922*/ 	.byte	0xff
	.zero		1


	//   ....[131]....
        /*0924*/ 	.word	0x00008490
        /*0928*/ 	.word	0x00000000
        /*092c*/ 	.word	0x00000000
        /*0930*/ 	.short	0x010a
        /*0932*/ 	.byte	0xff
	.zero		1


	//   ....[132]....
        /*0934*/ 	.word	0x000084f0
        /*0938*/ 	.word	0x00000000
        /*093c*/ 	.word	0x00000000
        /*0940*/ 	.short	0x010a
        /*0942*/ 	.byte	0xff
	.zero		1


	//   ....[133]....
        /*0944*/ 	.word	0x00008550
        /*0948*/ 	.word	0x00000000
        /*094c*/ 	.word	0x00000000
        /*0950*/ 	.short	0x010a
        /*0952*/ 	.byte	0xff
	.zero		1


	//   ....[134]....
        /*0954*/ 	.word	0x000085b0
        /*0958*/ 	.word	0x00000000
        /*095c*/ 	.word	0x00000000
        /*0960*/ 	.short	0x010a
        /*0962*/ 	.byte	0xff
	.zero		1


	//   ....[135]....
        /*0964*/ 	.word	0x00008610
        /*0968*/ 	.word	0x00000000
        /*096c*/ 	.word	0x00000000
        /*0970*/ 	.short	0x010a
        /*0972*/ 	.byte	0xff
	.zero		1


	//   ....[136]....
        /*0974*/ 	.word	0x00008670
        /*0978*/ 	.word	0x00000000
        /*097c*/ 	.word	0x00000000
        /*0980*/ 	.short	0x010a
        /*0982*/ 	.byte	0xff
	.zero		1


	//   ....[137]....
        /*0984*/ 	.word	0x000086d0
        /*0988*/ 	.word	0x00000000
        /*098c*/ 	.word	0x00000000
        /*0990*/ 	.short	0x010a
        /*0992*/ 	.byte	0xff
	.zero		1


	//   ....[138]....
        /*0994*/ 	.word	0x00008730
        /*0998*/ 	.word	0x00000000
        /*099c*/ 	.word	0x00000000
        /*09a0*/ 	.short	0x010a
        /*09a2*/ 	.byte	0xff
	.zero		1


	//   ....[139]....
        /*09a4*/ 	.word	0x00008790
        /*09a8*/ 	.word	0x00000000
        /*09ac*/ 	.word	0x00000000
        /*09b0*/ 	.short	0x010a
        /*09b2*/ 	.byte	0xff
	.zero		1


	//   ....[140]....
        /*09b4*/ 	.word	0x000087f0
        /*09b8*/ 	.word	0x00000000
        /*09bc*/ 	.word	0x00000000
        /*09c0*/ 	.short	0x010a
        /*09c2*/ 	.byte	0xff
	.zero		1


	//   ....[141]....
        /*09c4*/ 	.word	0x00008850
        /*09c8*/ 	.word	0x00000000
        /*09cc*/ 	.word	0x00000000
        /*09d0*/ 	.short	0x010a
        /*09d2*/ 	.byte	0xff
	.zero		1


	//   ....[142]....
        /*09d4*/ 	.word	0x000088b0
        /*09d8*/ 	.word	0x00000000
        /*09dc*/ 	.word	0x00000000
        /*09e0*/ 	.short	0x010a
        /*09e2*/ 	.byte	0xff
	.zero		1


	//   ....[143]....
        /*09e4*/ 	.word	0x00008910
        /*09e8*/ 	.word	0x00000000
        /*09ec*/ 	.word	0x00000000
        /*09f0*/ 	.short	0x010a
        /*09f2*/ 	.byte	0xff
	.zero		1


	//   ....[144]....
        /*09f4*/ 	.word	0x00008970
        /*09f8*/ 	.word	0x00000000
        /*09fc*/ 	.word	0x00000000
        /*0a00*/ 	.short	0x010a
        /*0a02*/ 	.byte	0xff
	.zero		1


	//   ....[145]....
        /*0a04*/ 	.word	0x000089c0
        /*0a08*/ 	.word	0x00000002
        /*0a0c*/ 	.word	0x000001a0
        /*0a10*/ 	.short	0x010a
        /*0a12*/ 	.byte	0xff
	.zero		1


	//   ....[146]....
        /*0a14*/ 	.word	0x00008a20
        /*0a18*/ 	.word	0x00000002
        /*0a1c*/ 	.word	0x00000150
        /*0a20*/ 	.short	0x010a
        /*0a22*/ 	.byte	0xff
	.zero		1


	//   ....[147]....
        /*0a24*/ 	.word	0x00008a70
        /*0a28*/ 	.word	0x00000002
        /*0a2c*/ 	.word	0x00000140
        /*0a30*/ 	.short	0x010a
        /*0a32*/ 	.byte	0xff
	.zero		1


	//   ....[148]....
        /*0a34*/ 	.word	0x00008ad0
        /*0a38*/ 	.word	0x00000000
        /*0a3c*/ 	.word	0x00000150
        /*0a40*/ 	.short	0x010a
        /*0a42*/ 	.byte	0xff
	.zero		1


	//   ....[149]....
        /*0a44*/ 	.word	0x00008b20
        /*0a48*/ 	.word	0x00000000
        /*0a4c*/ 	.word	0x00000140
        /*0a50*/ 	.short	0x010a
        /*0a52*/ 	.byte	0xff
	.zero		1


	//   ....[150]....
        /*0a54*/ 	.word	0x00008b80
        /*0a58*/ 	.word	0x00000003
        /*0a5c*/ 	.word	0x00000180
        /*0a60*/ 	.short	0x010a
        /*0a62*/ 	.byte	0xff
	.zero		1


	//   ....[151]....
        /*0a64*/ 	.word	0x00008be0
        /*0a68*/ 	.word	0x00000000
        /*0a6c*/ 	.word	0x00000000
        /*0a70*/ 	.short	0x010a
        /*0a72*/ 	.byte	0xff
	.zero		1


	//   ....[152]....
        /*0a74*/ 	.word	0x00008c40
        /*0a78*/ 	.word	0x00000000
        /*0a7c*/ 	.word	0x00000000
        /*0a80*/ 	.short	0x010a
        /*0a82*/ 	.byte	0xff
	.zero		1


	//   ....[153]....
        /*0a84*/ 	.word	0x00008ca0
        /*0a88*/ 	.word	0x00000000
        /*0a8c*/ 	.word	0x00000000
        /*0a90*/ 	.short	0x010a
        /*0a92*/ 	.byte	0xff
	.zero		1


	//   ....[154]....
        /*0a94*/ 	.word	0x00008d00
        /*0a98*/ 	.word	0x00000000
        /*0a9c*/ 	.word	0x00000000
        /*0aa0*/ 	.short	0x010a
        /*0aa2*/ 	.byte	0xff
	.zero		1


	//   ....[155]....
        /*0aa4*/ 	.word	0x00008d60
        /*0aa8*/ 	.word	0x00000000
        /*0aac*/ 	.word	0x00000000
        /*0ab0*/ 	.short	0x010a
        /*0ab2*/ 	.byte	0xff
	.zero		1


	//   ....[156]....
        /*0ab4*/ 	.word	0x00008db0
        /*0ab8*/ 	.word	0x0000000c
        /*0abc*/ 	.word	0x00000140
        /*0ac0*/ 	.short	0x010a
        /*0ac2*/ 	.byte	0xff
	.zero		1


	//   ....[157]....
        /*0ac4*/ 	.word	0x00008e10
        /*0ac8*/ 	.word	0x00000000
        /*0acc*/ 	.word	0x00000138
        /*0ad0*/ 	.short	0x010a
        /*0ad2*/ 	.byte	0xff
	.zero		1


	//   ....[158]....
        /*0ad4*/ 	.word	0x00008e70
        /*0ad8*/ 	.word	0x00000000
        /*0adc*/ 	.word	0x00000120
        /*0ae0*/ 	.short	0x010a
        /*0ae2*/ 	.byte	0xff
	.zero		1


	//   ....[159]....
        /*0ae4*/ 	.word	0x00008ed0
        /*0ae8*/ 	.word	0x00000000
        /*0aec*/ 	.word	0x00000128
        /*0af0*/ 	.short	0x010a
        /*0af2*/ 	.byte	0xff
	.zero		1


	//   ....[160]....
        /*0af4*/ 	.word	0x00008f30
        /*0af8*/ 	.word	0x00000000
        /*0afc*/ 	.word	0x00000120
        /*0b00*/ 	.short	0x010a
        /*0b02*/ 	.byte	0xff
	.zero		1


	//   ....[161]....
        /*0b04*/ 	.word	0x00008f80
        /*0b08*/ 	.word	0x00000003
        /*0b0c*/ 	.word	0x00000140
        /*0b10*/ 	.short	0x010a
        /*0b12*/ 	.byte	0xff
	.zero		1


	//   ....[162]....
        /*0b14*/ 	.word	0x00008fd0
        /*0b18*/ 	.word	0x00000002
        /*0b1c*/ 	.word	0x00000110
        /*0b20*/ 	.short	0x010a
        /*0b22*/ 	.byte	0xff
	.zero		1


	//   ....[163]....
        /*0b24*/ 	.word	0x00009020
        /*0b28*/ 	.word	0x00000063
        /*0b2c*/ 	.word	0x00000160
        /*0b30*/ 	.short	0x010a
        /*0b32*/ 	.byte	0xff
	.zero		1


	//   ....[164]....
        /*0b34*/ 	.word	0x00009070
        /*0b38*/ 	.word	0x00000070
        /*0b3c*/ 	.word	0x00000110
        /*0b40*/ 	.short	0x010a
        /*0b42*/ 	.byte	0xff
	.zero		1


	//----- nvinfo : EIATTR_NUM_MBARRIERS
	.align		4
.L_47:
        /*0b44*/ 	.byte	0x03, 0x38
        /*0b46*/ 	.short	0x0038


	//----- nvinfo : EIATTR_EXIT_INSTR_OFFSETS
	.align		4
        /*0b48*/ 	.byte	0x04, 0x1c
        /*0b4a*/ 	.short	(.L_49 - .L_48)


	//   ....[0]....
.L_48:
        /*0b4c*/ 	.word	0x00003400


	//   ....[1]....
        /*0b50*/ 	.word	0x00003910


	//   ....[2]....
        /*0b54*/ 	.word	0x00003970


	//   ....[3]....
        /*0b58*/ 	.word	0x00004810


	//   ....[4]....
        /*0b5c*/ 	.word	0x00005620


	//   ....[5]....
        /*0b60*/ 	.word	0x00005660


	//   ....[6]....
        /*0b64*/ 	.word	0x00008250


	//----- nvinfo : EIATTR_MAX_THREADS
	.align		4
.L_49:
        /*0b68*/ 	.byte	0x04, 0x05
        /*0b6a*/ 	.short	(.L_51 - .L_50)
.L_50:
        /*0b6c*/ 	.word	0x00000100
        /*0b70*/ 	.word	0x00000001
        /*0b74*/ 	.word	0x00000001


	//----- nvinfo : EIATTR_CRS_STACK_SIZE
	.align		4
.L_51:
        /*0b78*/ 	.byte	0x04, 0x1e
        /*0b7a*/ 	.short	(.L_53 - .L_52)
.L_52:
        /*0b7c*/ 	.word	0x00000000


	//----- nvinfo : EIATTR_CBANK_PARAM_SIZE
	.align		4
.L_53:
        /*0b80*/ 	.byte	0x03, 0x19
        /*0b82*/ 	.short	0x0800


	//----- nvinfo : EIATTR_PARAM_CBANK
	.align		4
        /*0b84*/ 	.byte	0x04, 0x0a
        /*0b86*/ 	.short	(.L_55 - .L_54)
	.align		4
.L_54:
        /*0b88*/ 	.word	index@(.nv.constant0._ZN7cutlass13device_kernelINS_4gemm6kernel13GemmUniversalIN4cute5tupleIJiiiiEEENS1_10collective13CollectiveMmaINS1_35MainloopSm100TmaUmmaWarpSpecializedILi17ELi2ELi4ENS5_IJNS4_1CILi2EEENSA_ILi4EEENSA_ILi1EEEEEEEENS5_IJNSA_ILi64EEENSA_ILi128EEESG_EEENS_12float_e4m3_tENS5_IJlSD_lEEESJ_SK_NS4_8TiledMMAINS4_8MMA_AtomIJNS4_10MMA_TraitsINS4_19SM100_MMA_F8F6F4_SSEJSJ_SJ_fSG_SH_NS4_17integral_constantINS4_4UMMA5MajorELSR_0EEESS_NSP_INSQ_7ScaleInELST_0EEESU_EEEEEENS4_6LayoutINS5_IJSD_SD_SD_EEENS5_IJNSA_ILi0EEESZ_SZ_EEEEENS5_IJNS4_10UnderscoreES12_S12_EEEEENS4_23SM90_TMA_LOAD_MULTICASTENS4_14ComposedLayoutINS4_7SwizzleILi2ELi4ELi3EEENS4_18smem_ptr_flag_bitsILi8EEENSX_INS5_IJNSA_ILi8EEESG_EEENS5_IJSG_SD_EEEEEEEvNS4_8identityES15_S1F_vS1G_EENS_8epilogue10collective18CollectiveEpilogueINS1I_23Sm100TmaWarpSpecializedILi2ELi2ELi32ELb0ELb0EEEJSI_NS5_IJNSX_ISG_SD_EES1N_EEESJ_SK_SJ_SK_NS1I_6fusion15FusionCallbacksIS1M_NS1P_17LinearCombinationISJ_fSJ_fLNS_15FloatRoundStyleE2EEESI_S1O_JEEENS4_5SM1004TMEM4LOAD26SM100_TMEM_LOAD_16dp32b32xENS4_13SM90_TMA_LOADES1F_NS4_39AutoVectorizingCopyWithAssumedAlignmentILi128EEENS4_14SM90_TMA_STOREES1F_S21_S21_EEEvvEEEEvNT_6ParamsE)
        /*0b8c*/ 	.short	0x0380
        /*0b8e*/ 	.short	0x0800


	//----- nvinfo : EIATTR_SW_WAR
	.align		4
.L_55:
        /*0b90*/ 	.byte	0x04, 0x36
        /*0b92*/ 	.short	(.L_57 - .L_56)
.L_56:
        /*0b94*/ 	.word	0x00000008
.L_57:


//--------------------- .nv.callgraph             --------------------------
	.section	.nv.callgraph,"",@"SHT_CUDA_CALLGRAPH"
	.align	4
	.sectionentsize	8
	.align		4
        /*0000*/ 	.word	0x00000000
	.align		4
        /*0004*/ 	.word	0xffffffff
	.align		4
        /*0008*/ 	.word	index@(_ZN7cutlass13device_kernelINS_4gemm6kernel13GemmUniversalIN4cute5tupleIJiiiiEEENS1_10collective13CollectiveMmaINS1_35MainloopSm100TmaUmmaWarpSpecializedILi17ELi2ELi4ENS5_IJNS4_1CILi2EEENSA_ILi4EEENSA_ILi1EEEEEEEENS5_IJNSA_ILi64EEENSA_ILi128EEESG_EEENS_12float_e4m3_tENS5_IJlSD_lEEESJ_SK_NS4_8TiledMMAINS4_8MMA_AtomIJNS4_10MMA_TraitsINS4_19SM100_MMA_F8F6F4_SSEJSJ_SJ_fSG_SH_NS4_17integral_constantINS4_4UMMA5MajorELSR_0EEESS_NSP_INSQ_7ScaleInELST_0EEESU_EEEEEENS4_6LayoutINS5_IJSD_SD_SD_EEENS5_IJNSA_ILi0EEESZ_SZ_EEEEENS5_IJNS4_10UnderscoreES12_S12_EEEEENS4_23SM90_TMA_LOAD_MULTICASTENS4_14ComposedLayoutINS4_7SwizzleILi2ELi4ELi3EEENS4_18smem_ptr_flag_bitsILi8EEENSX_INS5_IJNSA_ILi8EEESG_EEENS5_IJSG_SD_EEEEEEEvNS4_8identityES15_S1F_vS1G_EENS_8epilogue10collective18CollectiveEpilogueINS1I_23Sm100TmaWarpSpecializedILi2ELi2ELi32ELb0ELb0EEEJSI_NS5_IJNSX_ISG_SD_EES1N_EEESJ_SK_SJ_SK_NS1I_6fusion15FusionCallbacksIS1M_NS1P_17LinearCombinationISJ_fSJ_fLNS_15FloatRoundStyleE2EEESI_S1O_JEEENS4_5SM1004TMEM4LOAD26SM100_TMEM_LOAD_16dp32b32xENS4_13SM90_TMA_LOADES1F_NS4_39AutoVectorizingCopyWithAssumedAlignmentILi128EEENS4_14SM90_TMA_STOREES1F_S21_S21_EEEvvEEEEvNT_6ParamsE)
	.align		4
        /*000c*/ 	.word	index@(__assertfail)
	.align		4
        /*0010*/ 	.word	0x00000000
	.align		4
        /*0014*/ 	.word	0xfffffffe
	.align		4
        /*0018*/ 	.word	0x00000000
	.align		4
        /*001c*/ 	.word	0xfffffffd
	.align		4
        /*0020*/ 	.word	0x00000000
	.align		4
        /*0024*/ 	.word	0xfffffffc


//--------------------- .nv.constant4             --------------------------
	.section	.nv.constant4,"a",@progbits
	.align	8
	.align		8
.nv.constant4:
        /*0000*/ 	.dword	__assertfail
	.align		8
        /*0008*/ 	.dword	__unnamed_1
	.align		8
        /*0010*/ 	.dword	__unnamed_2
	.align		8
        /*0018*/ 	.dword	_ZN40_INTERNAL_73627277_4_k_cu_63d3cc1a_295714cuda3std3__45__cpo5beginE
	.align		8
        /*0020*/ 	.dword	_ZN40_INTERNAL_73627277_4_k_cu_63d3cc1a_295714cuda3std3__45__cpo3endE
	.align		8
        /*0028*/ 	.dword	_ZN40_INTERNAL_73627277_4_k_cu_63d3cc1a_295714cuda3std3__45__cpo6cbeginE
	.align		8
        /*0030*/ 	.dword	_ZN40_INTERNAL_73627277_4_k_cu_63d3cc1a_295714cuda3std3__45__cpo4cendE
	.align		8
        /*0038*/ 	.dword	_ZN40_INTERNAL_73627277_4_k_cu_63d3cc1a_295714cuda3std3__442_GLOBAL__N__73627277_4_k_cu_63d3cc1a_295716ignoreE
	.align		8
        /*0040*/ 	.dword	_ZN40_INTERNAL_73627277_4_k_cu_63d3cc1a_295714cuda3std3__419piecewise_constructE
	.align		8
        /*0048*/ 	.dword	_ZN40_INTERNAL_73627277_4_k_cu_63d3cc1a_295714cuda3std3__48in_placeE
	.align		8
        /*0050*/ 	.dword	_ZN40_INTERNAL_73627277_4_k_cu_63d3cc1a_295714cuda3std6ranges3__45__cpo4swapE
	.align		8
        /*0058*/ 	.dword	_ZN40_INTERNAL_73627277_4_k_cu_63d3cc1a_295714cuda3std6ranges3__45__cpo9iter_moveE
	.align		8
        /*0060*/ 	.dword	_ZN40_INTERNAL_73627277_4_k_cu_63d3cc1a_295714cute7productE
	.align		8
        /*0068*/ 	.dword	_ZN40_INTERNAL_73627277_4_k_cu_63d3cc1a_295714cute1_E
	.align		8
        /*0070*/ 	.dword	$str$25
	.align		8
        /*0078*/ 	.dword	$str$26
	.align		8
        /*0080*/ 	.dword	$str$27
	.align		8
        /*0088*/ 	.dword	$str$28


//--------------------- .text._ZN7cutlass13device_kernelINS_4gemm6kernel13GemmUniversalIN4cute5tupleIJiiiiEEENS1_10collective13CollectiveMmaINS1_35MainloopSm100TmaUmmaWarpSpecializedILi17ELi2ELi4ENS5_IJNS4_1CILi2EEENSA_ILi4EEENSA_ILi1EEEEEEEENS5_IJNSA_ILi64EEENSA_ILi128EEESG_EEENS_12float_e4m3_tENS5_IJlSD_lEEESJ_SK_NS4_8TiledMMAINS4_8MMA_AtomIJNS4_10MMA_TraitsINS4_19SM100_MMA_F8F6F4_SSEJSJ_SJ_fSG_SH_NS4_17integral_constantINS4_4UMMA5MajorELSR_0EEESS_NSP_INSQ_7ScaleInELST_0EEESU_EEEEEENS4_6LayoutINS5_IJSD_SD_SD_EEENS5_IJNSA_ILi0EEESZ_SZ_EEEEENS5_IJNS4_10UnderscoreES12_S12_EEEEENS4_23SM90_TMA_LOAD_MULTICASTENS4_14ComposedLayoutINS4_7SwizzleILi2ELi4ELi3EEENS4_18smem_ptr_flag_bitsILi8EEENSX_INS5_IJNSA_ILi8EEESG_EEENS5_IJSG_SD_EEEEEEEvNS4_8identityES15_S1F_vS1G_EENS_8epilogue10collective18CollectiveEpilogueINS1I_23Sm100TmaWarpSpecializedILi2ELi2ELi32ELb0ELb0EEEJSI_NS5_IJNSX_ISG_SD_EES1N_EEESJ_SK_SJ_SK_NS1I_6fusion15FusionCallbacksIS1M_NS1P_17LinearCombinationISJ_fSJ_fLNS_15FloatRoundStyleE2EEESI_S1O_JEEENS4_5SM1004TMEM4LOAD26SM100_TMEM_LOAD_16dp32b32xENS4_13SM90_TMA_LOADES1F_NS4_39AutoVectorizingCopyWithAssumedAlignmentILi128EEENS4_14SM90_TMA_STOREES1F_S21_S21_EEEvvEEEEvNT_6ParamsE --------------------------
	.section	.text._ZN7cutlass13device_kernelINS_4gemm6kernel13GemmUniversalIN4cute5tupleIJiiiiEEENS1_10collective13CollectiveMmaINS1_35MainloopSm100TmaUmmaWarpSpecializedILi17ELi2ELi4ENS5_IJNS4_1CILi2EEENSA_ILi4EEENSA_ILi1EEEEEEEENS5_IJNSA_ILi64EEENSA_ILi128EEESG_EEENS_12float_e4m3_tENS5_IJlSD_lEEESJ_SK_NS4_8TiledMMAINS4_8MMA_AtomIJNS4_10MMA_TraitsINS4_19SM100_MMA_F8F6F4_SSEJSJ_SJ_fSG_SH_NS4_17integral_constantINS4_4UMMA5MajorELSR_0EEESS_NSP_INSQ_7ScaleInELST_0EEESU_EEEEEENS4_6LayoutINS5_IJSD_SD_SD_EEENS5_IJNSA_ILi0EEESZ_SZ_EEEEENS5_IJNS4_10UnderscoreES12_S12_EEEEENS4_23SM90_TMA_LOAD_MULTICASTENS4_14ComposedLayoutINS4_7SwizzleILi2ELi4ELi3EEENS4_18smem_ptr_flag_bitsILi8EEENSX_INS5_IJNSA_ILi8EEESG_EEENS5_IJSG_SD_EEEEEEEvNS4_8identityES15_S1F_vS1G_EENS_8epilogue10collective18CollectiveEpilogueINS1I_23Sm100TmaWarpSpecializedILi2ELi2ELi32ELb0ELb0EEEJSI_NS5_IJNSX_ISG_SD_EES1N_EEESJ_SK_SJ_SK_NS1I_6fusion15FusionCallbacksIS1M_NS1P_17LinearCombinationISJ_fSJ_fLNS_15FloatRoundStyleE2EEESI_S1O_JEEENS4_5SM1004TMEM4LOAD26SM100_TMEM_LOAD_16dp32b32xENS4_13SM90_TMA_LOADES1F_NS4_39AutoVectorizingCopyWithAssumedAlignmentILi128EEENS4_14SM90_TMA_STOREES1F_S21_S21_EEEvvEEEEvNT_6ParamsE,"ax",@progbits
	.align	128
.text._ZN7cutlass13device_kernelINS_4gemm6kernel13GemmUniversalIN4cute5tupleIJiiiiEEENS1_10collective13CollectiveMmaINS1_35MainloopSm100TmaUmmaWarpSpecializedILi17ELi2ELi4ENS5_IJNS4_1CILi2EEENSA_ILi4EEENSA_ILi1EEEEEEEENS5_IJNSA_ILi64EEENSA_ILi128EEESG_EEENS_12float_e4m3_tENS5_IJlSD_lEEESJ_SK_NS4_8TiledMMAINS4_8MMA_AtomIJNS4_10MMA_TraitsINS4_19SM100_MMA_F8F6F4_SSEJSJ_SJ_fSG_SH_NS4_17integral_constantINS4_4UMMA5MajorELSR_0EEESS_NSP_INSQ_7ScaleInELST_0EEESU_EEEEEENS4_6LayoutINS5_IJSD_SD_SD_EEENS5_IJNSA_ILi0EEESZ_SZ_EEEEENS5_IJNS4_10UnderscoreES12_S12_EEEEENS4_23SM90_TMA_LOAD_MULTICASTENS4_14ComposedLayoutINS4_7SwizzleILi2ELi4ELi3EEENS4_18smem_ptr_flag_bitsILi8EEENSX_INS5_IJNSA_ILi8EEESG_EEENS5_IJSG_SD_EEEEEEEvNS4_8identityES15_S1F_vS1G_EENS_8epilogue10collective18CollectiveEpilogueINS1I_23Sm100TmaWarpSpecializedILi2ELi2ELi32ELb0ELb0EEEJSI_NS5_IJNSX_ISG_SD_EES1N_EEESJ_SK_SJ_SK_NS1I_6fusion15FusionCallbacksIS1M_NS1P_17LinearCombinationISJ_fSJ_fLNS_15FloatRoundStyleE2EEESI_S1O_JEEENS4_5SM1004TMEM4LOAD26SM100_TMEM_LOAD_16dp32b32xENS4_13SM90_TMA_LOADES1F_NS4_39AutoVectorizingCopyWithAssumedAlignmentILi128EEENS4_14SM90_TMA_STOREES1F_S21_S21_EEEvvEEEEvNT_6ParamsE:
        .type           _ZN7cutlass13device_kernelINS_4gemm6kernel13GemmUniversalIN4cute5tupleIJiiiiEEENS1_10collective13CollectiveMmaINS1_35MainloopSm100TmaUmmaWarpSpecializedILi17ELi2ELi4ENS5_IJNS4_1CILi2EEENSA_ILi4EEENSA_ILi1EEEEEEEENS5_IJNSA_ILi64EEENSA_ILi128EEESG_EEENS_12float_e4m3_tENS5_IJlSD_lEEESJ_SK_NS4_8TiledMMAINS4_8MMA_AtomIJNS4_10MMA_TraitsINS4_19SM100_MMA_F8F6F4_SSEJSJ_SJ_fSG_SH_NS4_17integral_constantINS4_4UMMA5MajorELSR_0EEESS_NSP_INSQ_7ScaleInELST_0EEESU_EEEEEENS4_6LayoutINS5_IJSD_SD_SD_EEENS5_IJNSA_ILi0EEESZ_SZ_EEEEENS5_IJNS4_10UnderscoreES12_S12_EEEEENS4_23SM90_TMA_LOAD_MULTICASTENS4_14ComposedLayoutINS4_7SwizzleILi2ELi4ELi3EEENS4_18smem_ptr_flag_bitsILi8EEENSX_INS5_IJNSA_ILi8EEESG_EEENS5_IJSG_SD_EEEEEEEvNS4_8identityES15_S1F_vS1G_EENS_8epilogue10collective18CollectiveEpilogueINS1I_23Sm100TmaWarpSpecializedILi2ELi2ELi32ELb0ELb0EEEJSI_NS5_IJNSX_ISG_SD_EES1N_EEESJ_SK_SJ_SK_NS1I_6fusion15FusionCallbacksIS1M_NS1P_17LinearCombinationISJ_fSJ_fLNS_15FloatRoundStyleE2EEESI_S1O_JEEENS4_5SM1004TMEM4LOAD26SM100_TMEM_LOAD_16dp32b32xENS4_13SM90_TMA_LOADES1F_NS4_39AutoVectorizingCopyWithAssumedAlignmentILi128EEENS4_14SM90_TMA_STOREES1F_S21_S21_EEEvvEEEEvNT_6ParamsE,@function
        .size           _ZN7cutlass13device_kernelINS_4gemm6kernel13GemmUniversalIN4cute5tupleIJiiiiEEENS1_10collective13CollectiveMmaINS1_35MainloopSm100TmaUmmaWarpSpecializedILi17ELi2ELi4ENS5_IJNS4_1CILi2EEENSA_ILi4EEENSA_ILi1EEEEEEEENS5_IJNSA_ILi64EEENSA_ILi128EEESG_EEENS_12float_e4m3_tENS5_IJlSD_lEEESJ_SK_NS4_8TiledMMAINS4_8MMA_AtomIJNS4_10MMA_TraitsINS4_19SM100_MMA_F8F6F4_SSEJSJ_SJ_fSG_SH_NS4_17integral_constantINS4_4UMMA5MajorELSR_0EEESS_NSP_INSQ_7ScaleInELST_0EEESU_EEEEEENS4_6LayoutINS5_IJSD_SD_SD_EEENS5_IJNSA_ILi0EEESZ_SZ_EEEEENS5_IJNS4_10UnderscoreES12_S12_EEEEENS4_23SM90_TMA_LOAD_MULTICASTENS4_14ComposedLayoutINS4_7SwizzleILi2ELi4ELi3EEENS4_18smem_ptr_flag_bitsILi8EEENSX_INS5_IJNSA_ILi8EEESG_EEENS5_IJSG_SD_EEEEEEEvNS4_8identityES15_S1F_vS1G_EENS_8epilogue10collective18CollectiveEpilogueINS1I_23Sm100TmaWarpSpecializedILi2ELi2ELi32ELb0ELb0EEEJSI_NS5_IJNSX_ISG_SD_EES1N_EEESJ_SK_SJ_SK_NS1I_6fusion15FusionCallbacksIS1M_NS1P_17LinearCombinationISJ_fSJ_fLNS_15FloatRoundStyleE2EEESI_S1O_JEEENS4_5SM1004TMEM4LOAD26SM100_TMEM_LOAD_16dp32b32xENS4_13SM90_TMA_LOADES1F_NS4_39AutoVectorizingCopyWithAssumedAlignmentILi128EEENS4_14SM90_TMA_STOREES1F_S21_S21_EEEvvEEEEvNT_6ParamsE,(.L_x_189 - _ZN7cutlass13device_kernelINS_4gemm6kernel13GemmUniversalIN4cute5tupleIJiiiiEEENS1_10collective13CollectiveMmaINS1_35MainloopSm100TmaUmmaWarpSpecializedILi17ELi2ELi4ENS5_IJNS4_1CILi2EEENSA_ILi4EEENSA_ILi1EEEEEEEENS5_IJNSA_ILi64EEENSA_ILi128EEESG_EEENS_12float_e4m3_tENS5_IJlSD_lEEESJ_SK_NS4_8TiledMMAINS4_8MMA_AtomIJNS4_10MMA_TraitsINS4_19SM100_MMA_F8F6F4_SSEJSJ_SJ_fSG_SH_NS4_17integral_constantINS4_4UMMA5MajorELSR_0EEESS_NSP_INSQ_7ScaleInELST_0EEESU_EEEEEENS4_6LayoutINS5_IJSD_SD_SD_EEENS5_IJNSA_ILi0EEESZ_SZ_EEEEENS5_IJNS4_10UnderscoreES12_S12_EEEEENS4_23SM90_TMA_LOAD_MULTICASTENS4_14ComposedLayoutINS4_7SwizzleILi2ELi4ELi3EEENS4_18smem_ptr_flag_bitsILi8EEENSX_INS5_IJNSA_ILi8EEESG_EEENS5_IJSG_SD_EEEEEEEvNS4_8identityES15_S1F_vS1G_EENS_8epilogue10collective18CollectiveEpilogueINS1I_23Sm100TmaWarpSpecializedILi2ELi2ELi32ELb0ELb0EEEJSI_NS5_IJNSX_ISG_SD_EES1N_EEESJ_SK_SJ_SK_NS1I_6fusion15FusionCallbacksIS1M_NS1P_17LinearCombinationISJ_fSJ_fLNS_15FloatRoundStyleE2EEESI_S1O_JEEENS4_5SM1004TMEM4LOAD26SM100_TMEM_LOAD_16dp32b32xENS4_13SM90_TMA_LOADES1F_NS4_39AutoVectorizingCopyWithAssumedAlignmentILi128EEENS4_14SM90_TMA_STOREES1F_S21_S21_EEEvvEEEEvNT_6ParamsE)
        .other          _ZN7cutlass13device_kernelINS_4gemm6kernel13GemmUniversalIN4cute5tupleIJiiiiEEENS1_10collective13CollectiveMmaINS1_35MainloopSm100TmaUmmaWarpSpecializedILi17ELi2ELi4ENS5_IJNS4_1CILi2EEENSA_ILi4EEENSA_ILi1EEEEEEEENS5_IJNSA_ILi64EEENSA_ILi128EEESG_EEENS_12float_e4m3_tENS5_IJlSD_lEEESJ_SK_NS4_8TiledMMAINS4_8MMA_AtomIJNS4_10MMA_TraitsINS4_19SM100_MMA_F8F6F4_SSEJSJ_SJ_fSG_SH_NS4_17integral_constantINS4_4UMMA5MajorELSR_0EEESS_NSP_INSQ_7ScaleInELST_0EEESU_EEEEEENS4_6LayoutINS5_IJSD_SD_SD_EEENS5_IJNSA_ILi0EEESZ_SZ_EEEEENS5_IJNS4_10UnderscoreES12_S12_EEEEENS4_23SM90_TMA_LOAD_MULTICASTENS4_14ComposedLayoutINS4_7SwizzleILi2ELi4ELi3EEENS4_18smem_ptr_flag_bitsILi8EEENSX_INS5_IJNSA_ILi8EEESG_EEENS5_IJSG_SD_EEEEEEEvNS4_8identityES15_S1F_vS1G_EENS_8epilogue10collective18CollectiveEpilogueINS1I_23Sm100TmaWarpSpecializedILi2ELi2ELi32ELb0ELb0EEEJSI_NS5_IJNSX_ISG_SD_EES1N_EEESJ_SK_SJ_SK_NS1I_6fusion15FusionCallbacksIS1M_NS1P_17LinearCombinationISJ_fSJ_fLNS_15FloatRoundStyleE2EEESI_S1O_JEEENS4_5SM1004TMEM4LOAD26SM100_TMEM_LOAD_16dp32b32xENS4_13SM90_TMA_LOADES1F_NS4_39AutoVectorizingCopyWithAssumedAlignmentILi128EEENS4_14SM90_TMA_STOREES1F_S21_S21_EEEvvEEEEvNT_6ParamsE,@"STO_CUDA_ENTRY STV_DEFAULT"
_ZN7cutlass13device_kernelINS_4gemm6kernel13GemmUniversalIN4cute5tupleIJiiiiEEENS1_10collective13CollectiveMmaINS1_35MainloopSm100TmaUmmaWarpSpecializedILi17ELi2ELi4ENS5_IJNS4_1CILi2EEENSA_ILi4EEENSA_ILi1EEEEEEEENS5_IJNSA_ILi64EEENSA_ILi128EEESG_EEENS_12float_e4m3_tENS5_IJlSD_lEEESJ_SK_NS4_8TiledMMAINS4_8MMA_AtomIJNS4_10MMA_TraitsINS4_19SM100_MMA_F8F6F4_SSEJSJ_SJ_fSG_SH_NS4_17integral_constantINS4_4UMMA5MajorELSR_0EEESS_NSP_INSQ_7ScaleInELST_0EEESU_EEEEEENS4_6LayoutINS5_IJSD_SD_SD_EEENS5_IJNSA_ILi0EEESZ_SZ_EEEEENS5_IJNS4_10UnderscoreES12_S12_EEEEENS4_23SM90_TMA_LOAD_MULTICASTENS4_14ComposedLayoutINS4_7SwizzleILi2ELi4ELi3EEENS4_18smem_ptr_flag_bitsILi8EEENSX_INS5_IJNSA_ILi8EEESG_EEENS5_IJSG_SD_EEEEEEEvNS4_8identityES15_S1F_vS1G_EENS_8epilogue10collective18CollectiveEpilogueINS1I_23Sm100TmaWarpSpecializedILi2ELi2ELi32ELb0ELb0EEEJSI_NS5_IJNSX_ISG_SD_EES1N_EEESJ_SK_SJ_SK_NS1I_6fusion15FusionCallbacksIS1M_NS1P_17LinearCombinationISJ_fSJ_fLNS_15FloatRoundStyleE2EEESI_S1O_JEEENS4_5SM1004TMEM4LOAD26SM100_TMEM_LOAD_16dp32b32xENS4_13SM90_TMA_LOADES1F_NS4_39AutoVectorizingCopyWithAssumedAlignmentILi128EEENS4_14SM90_TMA_STOREES1F_S21_S21_EEEvvEEEEvNT_6ParamsE:
[----:B------:R-:W1:Y:S01]  /*0000*/  LDC R1, c[0x0][0x37c] ;  /* 0x0000df00ff017b82 */ /* 0x000e620000000800 */
[----:B------:R-:W2:Y:S01]  /*0010*/  S2R R96, SR_TID.X ;  /* 0x0000000000607919 */ /* 0x000ea20000002100 */
[----:B------:R-:W3:Y:S01]  /*0020*/  LDCU.64 UR8, c[0x0][0x890] ;  /* 0x00011200ff0877ac */ /* 0x000ee20008000a00 */
[----:B------:R-:W-:Y:S02]  /*0030*/  PRMT R88, RZ, 0x7610, R88 ;  /* 0x00007610ff587816 */ /* 0x000fe40000000058 */
[----:B------:R-:W-:Y:S02]  /*0040*/  ELECT P3, URZ, PT ;  /* 0x0000000000ff782f */ /* 0x000fe40003860000 */
[----:B---3--:R-:W-:-:S04]  /*0050*/  ISETP.NE.U32.AND P0, PT, RZ, UR8, PT ;  /* 0x00000008ff007c0c */ /* 0x008fc8000bf05070 */
[----:B------:R-:W-:Y:S02]  /*0060*/  ISETP.NE.AND.EX P1, PT, RZ, UR9, PT, P0 ;  /* 0x00000009ff007c0c */ /* 0x000fe4000bf25300 */
[----:B--2---:R-:W-:-:S05]  /*0070*/  SHF.R.U32.HI R89, RZ, 0x5, R96 ;  /* 0x00000005ff597819 */ /* 0x004fca0000011660 */
[----:B------:R-:W2:Y:S02]  /*0080*/  SHFL.IDX PT, R0, R89, RZ, 0x1f ;  /* 0x00001fff59007589 */ /* 0x000ea400000e0000 */
[----:B--2---:R-:W-:-:S04]  /*0090*/  R2UR UR17, R0 ;  /* 0x00000000001172ca */ /* 0x004fc800000e0000 */
[----:B-1----:R-:W-:Y:S05]  /*00a0*/  @P1 BRA `(.L_x_0) ;  /* 0x0000000000301947 */ /* 0x002fea0003800000 */
[----:B------:R-:W1:Y:S02]  /*00b0*/  LDCU.64 UR4, c[0x0][0x888] ;  /* 0x00011100ff0477ac */ /* 0x000e640008000a00 */
[----:B-1----:R-:W-:-:S04]  /*00c0*/  UISETP.NE.U32.AND UP0, UPT, UR4, URZ, UPT ;  /* 0x000000ff0400728c */ /* 0x002fc8000bf05070 */
[----:B------:R-:W-:-:S09]  /*00d0*/  UISETP.NE.AND.EX UP0, UPT, UR5, URZ, UPT, UP0 ;  /* 0x000000ff0500728c */ /* 0x000fd2000bf05300 */
[----:B------:R-:W-:Y:S05]  /*00e0*/  BRA.U !UP0, `(.L_x_1) ;  /* 0x0000000108147547 */ /* 0x000fea000b800000 */
[----:B------:R-:W1:Y:S01]  /*00f0*/  LDC.64 R2, c[0x0][0x888] ;  /* 0x00022200ff027b82 */ /* 0x000e620000000a00 */
[----:B------:R-:W1:Y:S02]  /*0100*/  LDCU.64 UR4, c[0x0][0x358] ;  /* 0x00006b00ff0477ac */ /* 0x000e640008000a00 */
[----:B-1----:R1:W5:Y:S01]  /*0110*/  LDG.E R41, desc[UR4][R2.64] ;  /* 0x0000000402297981 */ /* 0x002362000c1e1900 */
[----:B------:R-:W-:Y:S01]  /*0120*/  HFMA2 R88, -RZ, RZ, 0, 5.9604644775390625e-08 ;  /* 0x00000001ff587431 */ /* 0x000fe200000001ff */
[----:B------:R-:W-:Y:S05]  /*0130*/  BRA `(.L_x_0) ;  /* 0x00000000000c7947 */ /* 0x000fea0003800000 */
.L_x_1:
[----:B------:R-:W1:Y:S01]  /*0140*/  LDCU UR4, c[0x0][0x880] ;  /* 0x00011000ff0477ac */ /* 0x000e620008000800 */
[----:B------:R-:W-:Y:S01]  /*0150*/  HFMA2 R88, -RZ, RZ, 0, 5.9604644775390625e-08 ;  /* 0x00000001ff587431 */ /* 0x000fe200000001ff */
[----:B-1----:R-:W-:-:S07]  /*0160*/  MOV R41, UR4 ;  /* 0x0000000400297c02 */ /* 0x002fce0008000f00 */
.L_x_0:
[----:B------:R-:W2:Y:S02]  /*0170*/  LDCU.64 UR4, c[0x0][0x8b0] ;  /* 0x00011600ff0477ac */ /* 0x000ea40008000a00 */
[----:B--2---:R-:W-:-:S04]  /*0180*/  UISETP.NE.U32.AND UP0, UPT, UR4, URZ, UPT ;  /* 0x000000ff0400728c */ /* 0x004fc8000bf05070 */
[----:B------:R-:W-:-:S09]  /*0190*/  UISETP.NE.AND.EX UP0, UPT, UR5, URZ, UPT, UP0 ;  /* 0x000000ff0500728c */ /* 0x000fd2000bf05300 */
[----:B------:R-:W-:Y:S05]  /*01a0*/  BRA.U UP0, `(.L_x_2) ;  /* 0x0000000100287547 */ /* 0x000fea000b800000 */
[----:B------:R-:W2:Y:S02]  /*01b0*/  LDCU.64 UR4, c[0x0][0x8a8] ;  /* 0x00011500ff0477ac */ /* 0x000ea40008000a00 */
[----:B--2---:R-:W-:-:S04]  /*01c0*/  UISETP.NE.U32.AND UP0, UPT, UR4, URZ, UPT ;  /* 0x000000ff0400728c */ /* 0x004fc8000bf05070 */
[----:B------:R-:W-:-:S09]  /*01d0*/  UISETP.NE.AND.EX UP0, UPT, UR5, URZ, UPT, UP0 ;  /* 0x000000ff0500728c */ /* 0x000fd2000bf05300 */
[----:B------:R-:W-:Y:S05]  /*01e0*/  BRA.U !UP0, `(.L_x_3) ;  /* 0x0000000108107547 */ /* 0x000fea000b800000 */
[----:B------:R-:W2:Y:S01]  /*01f0*/  LDC.64 R38, c[0x0][0x8a8] ;  /* 0x00022a00ff267b82 */ /* 0x000ea20000000a00 */
[----:B------:R-:W2:Y:S02]  /*0200*/  LDCU.64 UR4, c[0x0][0x358] ;  /* 0x00006b00ff0477ac */ /* 0x000ea40008000a00 */
[----:B--2---:R2:W5:Y:S01]  /*0210*/  LDG.E R38, desc[UR4][R38.64] ;  /* 0x0000000426267981 */ /* 0x004562000c1e1900 */
[----:B------:R-:W-:Y:S05]  /*0220*/  BRA `(.L_x_2) ;  /* 0x0000000000087947 */ /* 0x000fea0003800000 */
.L_x_3:
[----:B------:R-:W2:Y:S02]  /*0230*/  LDCU UR4, c[0x0][0x8a0] ;  /* 0x00011400ff0477ac */ /* 0x000ea40008000800 */
[----:B--2---:R-:W-:Y:S02]  /*0240*/  MOV R38, UR4 ;  /* 0x0000000400267c02 */ /* 0x004fe40008000f00 */
.L_x_2:
[----:B------:R-:W-:Y:S01]  /*0250*/  IMAD.U32 R0, RZ, RZ, UR17 ;  /* 0x00000011ff007e24 */ /* 0x000fe2000f8e00ff */
[----:B------:R-:W-:Y:S04]  /*0260*/  BSSY.RECONVERGENT B0, `(.L_x_4) ;  /* 0x000000c000007945 */ /* 0x000fe80003800200 */
[C---:B------:R-:W-:Y:S02]  /*0270*/  ISETP.NE.OR P2, PT, R0.reuse, 0x1, !P3 ;  /* 0x000000010000780c */ /* 0x040fe40005f45670 */
[----:B------:R-:W-:-:S11]  /*0280*/  ISETP.NE.OR P1, PT, R0, 0x3, !P3 ;  /* 0x000000030000780c */ /* 0x000fd60005f25670 */
[----:B------:R-:W-:Y:S05]  /*0290*/  @P2 BRA `(.L_x_5) ;  /* 0x0000000000202947 */ /* 0x000fea0003800000 */
[----:B------:R-:W3:Y:S02]  /*02a0*/  LDCU.64 UR4, c[0x0][0x348] ;  /* 0x00006900ff0477ac */ /* 0x000ee40008000a00 */
[----:B---3--:R-:W-:Y:S02]  /*02b0*/  UIADD3 UR6, UP1, UPT, UR4, 0x80, URZ ;  /* 0x0000008004067890 */ /* 0x008fe4000ff3e0ff */
[----:B------:R-:W-:Y:S02]  /*02c0*/  UIADD3 UR4, UP0, UPT, UR4, 0x180, URZ ;  /* 0x0000018004047890 */ /* 0x000fe4000ff1e0ff */
[----:B------:R-:W-:Y:S02]  /*02d0*/  UIADD3.X UR7, UPT, UPT, URZ, UR5, URZ, UP1, !UPT ;  /* 0x00000005ff077290 */ /* 0x000fe40008ffe4ff */
[----:B------:R-:W-:-:S07]  /*02e0*/  UIADD3.X UR5, UPT, UPT, URZ, UR5, URZ, UP0, !UPT ;  /* 0x00000005ff057290 */ /* 0x000fce00087fe4ff */
[----:B------:R3:W-:Y:S02]  /*02f0*/  UTMACCTL.PF [UR6] ;  /* 0x00000000060079b9 */ /* 0x0007e40008040000 */
[----:B------:R3:W-:Y:S02]  /*0300*/  UTMACCTL.PF [UR4] ;  /* 0x00000000040079b9 */ /* 0x0007e40008040000 */
[----:B---3--:R-:W-:Y:S01]  /*0310*/  NOP ;  /* 0x0000000000007918 */ /* 0x008fe20000000000 */
.L_x_5:
[----:B------:R-:W-:Y:S05]  /*0320*/  BSYNC.RECONVERGENT B0 ;  /* 0x0000000000007941 */ /* 0x000fea0003800200 */
.L_x_4:
[----:B------:R-:W-:Y:S04]  /*0330*/  BSSY.RECONVERGENT B0, `(.L_x_6) ;  /* 0x000000a000007945 */ /* 0x000fe80003800200 */
        /* <DEDUP_REMOVED lines=9> */
.L_x_7:
[----:B------:R-:W-:Y:S05]  /*03d0*/  BSYNC.RECONVERGENT B0 ;  /* 0x0000000000007941 */ /* 0x000fea0003800200 */
.L_x_6:
[----:B------:R-:W3:Y:S01]  /*03e0*/  LDCU.64 UR4, c[0x0][0x888] ;  /* 0x00011100ff0477ac */ /* 0x000ee20008000a00 */
[----:B------:R-:W-:Y:S01]  /*03f0*/  ISETP.NE.AND.EX P0, PT, RZ, UR9, PT, P0 ;  /* 0x00000009ff007c0c */ /* 0x000fe2000bf05300 */
[----:B------:R-:W-:Y:S01]  /*0400*/  UPLOP3.LUT UP5, UPT, UPT, UPT, UPT, 0x80, 0x8 ;  /* 0x000000000008789c */ /* 0x000fe20003faf070 */
[----:B---3--:R-:W-:-:S04]  /*0410*/  ISETP.NE.U32.AND P1, PT, RZ, UR4, PT ;  /* 0x00000004ff007c0c */ /* 0x008fc8000bf25070 */
[----:B------:R-:W-:-:S13]  /*0420*/  ISETP.NE.AND.EX P1, PT, RZ, UR5, PT, P1 ;  /* 0x00000005ff007c0c */ /* 0x000fda000bf25310 */
[----:B------:R-:W-:Y:S05]  /*0430*/  @P1 BRA P0, `(.L_x_8) ;  /* 0x0000000000281947 */ /* 0x000fea0000000000 */
[----:B------:R-:W-:Y:S01]  /*0440*/  UISETP.NE.U32.AND UP0, UPT, UR8, URZ, UPT ;  /* 0x000000ff0800728c */ /* 0x000fe2000bf05070 */
[----:B-----5:R-:W-:Y:S01]  /*0450*/  FSETP.NEU.AND P0, PT, R41, RZ, PT ;  /* 0x000000ff2900720b */ /* 0x020fe20003f0d000 */
[----:B------:R-:W-:Y:S02]  /*0460*/  UISETP.NE.U32.AND UP2, UPT, UR4, URZ, UPT ;  /* 0x000000ff0400728c */ /* 0x000fe4000bf45070 */
[----:B------:R-:W-:Y:S02]  /*0470*/  UISETP.NE.AND.EX UP1, UPT, UR9, URZ, UPT, UP0 ;  /* 0x000000ff0900728c */ /* 0x000fe4000bf25300 */
[----:B------:R-:W-:-:S04]  /*0480*/  UISETP.NE.AND.EX UP0, UPT, UR5, URZ, UPT, UP2 ;  /* 0x000000ff0500728c */ /* 0x000fc8000bf05320 */
[----:B------:R-:W-:-:S04]  /*0490*/  USEL UR4, URZ, 0xffffffff, UP0 ;  /* 0xffffffffff047887 */ /* 0x000fc80008000000 */
[----:B------:R-:W-:Y:S01]  /*04a0*/  VOTEU.ANY UP0, P0 ;  /* 0x0000000000ff7886 */ /* 0x000fe20000000100 */
[----:B------:R-:W-:-:S04]  /*04b0*/  @!UP1 USEL UR4, URZ, 0xffffffff, UP0 ;  /* 0xffffffffff049887 */ /* 0x000fc80008000000 */
[----:B------:R-:W-:-:S04]  /*04c0*/  ULOP3.LUT UR4, UR4, 0x1, URZ, 0xc0, !UPT ;  /* 0x0000000104047892 */ /* 0x000fc8000f8ec0ff */
[----:B------:R-:W-:-:S11]  /*04d0*/  UISETP.NE.U32.AND UP5, UPT, UR4, 0x1, UPT ;  /* 0x000000010400788c */ /* 0x000fd6000bfa5070 */
.L_x_8:
[----:B-1----:R-:W1:Y:S01]  /*04e0*/  SHFL.IDX PT, R2, R89, RZ, 0x1f ;  /* 0x00001fff59027589 */ /* 0x002e6200000e0000 */
[----:B------:R-:W-:-:S04]  /*04f0*/  UISETP.NE.AND UP0, UPT, UR17, 0x2, UPT ;  /* 0x000000021100788c */ /* 0x000fc8000bf05270 */
[----:B------:R-:W-:Y:S01]  /*0500*/  USEL UR38, URZ, 0x1, UP0 ;  /* 0x00000001ff267887 */ /* 0x000fe20008000000 */
[----:B-1----:R-:W-:-:S13]  /*0510*/  ISETP.NE.AND P0, PT, R2, RZ, PT ;  /* 0x000000ff0200720c */ /* 0x002fda0003f05270 */
[----:B------:R-:W-:Y:S05]  /*0520*/  @P0 BRA `(.L_x_9) ;  /* 0x0000000000cc0947 */ /* 0x000fea0003800000 */
[----:B------:R-:W-:Y:S01]  /*0530*/  ELECT P0, URZ, PT ;  /* 0x0000000000ff782f */ /* 0x000fe20003800000 */
[----:B------:R-:W-:-:S12]  /*0540*/  BSSY.RECONVERGENT B0, `(.L_x_9) ;  /* 0x0000031000007945 */ /* 0x000fd80003800200 */
[----:B------:R-:W-:Y:S05]  /*0550*/  @!P0 BRA `(.L_x_10) ;  /* 0x0000000000bc8947 */ /* 0x000fea0003800000 */
[----:B------:R-:W1:Y:S01]  /*0560*/  S2UR UR4, SR_CgaCtaId ;  /* 0x00000000000479c3 */ /* 0x000e620000008800 */
[----:B------:R-:W-:Y:S01]  /*0570*/  UMOV UR5, 0x400 ;  /* 0x0000040000057882 */ /* 0x000fe20000000000 */
[----:B------:R-:W-:Y:S01]  /*0580*/  UMOV UR8, 0x1 ;  /* 0x0000000100087882 */ /* 0x000fe20000000000 */
[----:B------:R-:W-:Y:S01]  /*0590*/  UMOV UR6, 0x5 ;  /* 0x0000000500067882 */ /* 0x000fe20000000000 */
[----:B------:R-:W-:-:S04]  /*05a0*/  UIADD3 UR8, UPT, UPT, -UR8, 0x100000, URZ ;  /* 0x0010000008087890 */ /* 0x000fc8000fffe1ff */
[----:B------:R-:W-:Y:S02]  /*05b0*/  USHF.L.U32 UR9, UR8, 0xb, URZ ;  /* 0x0000000b08097899 */ /* 0x000fe400080006ff */
[----:B------:R-:W-:Y:S02]  /*05c0*/  USHF.L.U32 UR8, UR8, 0x1, URZ ;  /* 0x0000000108087899 */ /* 0x000fe400080006ff */
[----:B------:R-:W-:-:S04]  /*05d0*/  UIADD3 UR6, UPT, UPT, -UR6, 0x100000, URZ ;  /* 0x0010000006067890 */ /* 0x000fc8000fffe1ff */
[----:B------:R-:W-:Y:S02]  /*05e0*/  USHF.L.U32 UR7, UR6, 0xb, URZ ;  /* 0x0000000b06077899 */ /* 0x000fe400080006ff */
[----:B------:R-:W-:Y:S02]  /*05f0*/  USHF.L.U32 UR6, UR6, 0x1, URZ ;  /* 0x0000000106067899 */ /* 0x000fe400080006ff */
[----:B-1----:R-:W-:Y:S01]  /*0600*/  ULEA UR4, UR4, UR5, 0x18 ;  /* 0x0000000504047291 */ /* 0x002fe2000f8ec0ff */
[----:B------:R-:W1:Y:S11]  /*0610*/  FENCE.VIEW.ASYNC.S ;  /* 0x00000000000073c6 */ /* 0x000e760000000000 */
[----:B-1----:R1:W3:Y:S01]  /*0620*/  SYNCS.EXCH.64 URZ, [UR4], UR8 ;  /* 0x0000000804ff75b2 */ /* 0x0022e20008000100 */
[----:B------:R1:W4:Y:S01]  /*0630*/  SYNCS.EXCH.64 URZ, [UR4+0x88], UR6 ;  /* 0x0000880604ff75b2 */ /* 0x0003220008000100 */
[----:B------:R1:W1:Y:S01]  /*0640*/  SYNCS.EXCH.64 URZ, [UR4+0x8], UR8 ;  /* 0x0000080804ff75b2 */ /* 0x0002620008000100 */
        /* <DEDUP_REMOVED lines=31> */
[----:B---34-:R-:W-:Y:S01]  /*0840*/  NOP ;  /* 0x0000000000007918 */ /* 0x018fe20000000000 */
.L_x_10:
[----:B-1----:R-:W-:Y:S05]  /*0850*/  BSYNC.RECONVERGENT B0 ;  /* 0x0000000000007941 */ /* 0x002fea0003800200 */
.L_x_9:
[----:B------:R-:W1:Y:S01]  /*0860*/  SHFL.IDX PT, R2, R89, RZ, 0x1f ;  /* 0x00001fff59027589 */ /* 0x000e6200000e0000 */
[----:B------:R-:W-:Y:S01]  /*0870*/  NOP ;  /* 0x0000000000007918 */ /* 0x000fe20000000000 */
[----:B-1----:R-:W-:-:S13]  /*0880*/  ISETP.NE.AND P0, PT, R2, 0x1, PT ;  /* 0x000000010200780c */ /* 0x002fda0003f05270 */
[----:B------:R-:W-:Y:S05]  /*0890*/  @P0 BRA `(.L_x_11) ;  /* 0x0000000000480947 */ /* 0x000fea0003800000 */
        /* <DEDUP_REMOVED lines=9> */
[----:B------:R-:W-:Y:S01]  /*0930*/  USHF.L.U32 UR6, UR6, 0x1, URZ ;  /* 0x0000000106067899 */ /* 0x000fe200080006ff */
[----:B------:R-:W-:Y:S01]  /*0940*/  ELECT P0, URZ, PT ;  /* 0x0000000000ff782f */ /* 0x000fe20003800000 */
[----:B-1----:R-:W-:Y:S01]  /*0950*/  ULEA UR4, UR4, UR5, 0x18 ;  /* 0x0000000504047291 */ /* 0x002fe2000f8ec0ff */
[----:B------:R-:W1:Y:S11]  /*0960*/  FENCE.VIEW.ASYNC.S ;  /* 0x00000000000073c6 */ /* 0x000e760000000000 */
[----:B-1----:R1:W3:Y:S01]  /*0970*/  SYNCS.EXCH.64 URZ, [UR4+0x110], UR8 ;  /* 0x0001100804ff75b2 */ /* 0x0022e20008000100 */
[----:B------:R1:W4:Y:S01]  /*0980*/  SYNCS.EXCH.64 URZ, [UR4+0x120], UR6 ;  /* 0x0001200604ff75b2 */ /* 0x0003220008000100 */
[----:B------:R1:W1:Y:S01]  /*0990*/  SYNCS.EXCH.64 URZ, [UR4+0x118], UR8 ;  /* 0x0001180804ff75b2 */ /* 0x0002620008000100 */
[----:B------:R1:W1:Y:S01]  /*09a0*/  SYNCS.EXCH.64 URZ, [UR4+0x128], UR6 ;  /* 0x0001280604ff75b2 */ /* 0x0002620008000100 */
[----:B------:R-:W-:Y:S01]  /*09b0*/  NOP ;  /* 0x0000000000007918 */ /* 0x000fe20000000000 */
.L_x_11:
[----:B------:R-:W2:Y:S01]  /*09c0*/  SHFL.IDX PT, R2, R89, RZ, 0x1f ;  /* 0x00001fff59027589 */ /* 0x000ea200000e0000 */
[----:B------:R-:W-:Y:S01]  /*09d0*/  NOP ;  /* 0x0000000000007918 */ /* 0x000fe20000000000 */
[----:B--2---:R-:W-:-:S13]  /*09e0*/  ISETP.NE.AND P0, PT, R2, 0x3, PT ;  /* 0x000000030200780c */ /* 0x004fda0003f05270 */
[----:B------:R-:W-:Y:S05]  /*09f0*/  @P0 BRA `(.L_x_12) ;  /* 0x0000000000300947 */ /* 0x000fea0003800000 */
[----:B-1----:R-:W1:Y:S01]  /*0a00*/  S2UR UR4, SR_CgaCtaId ;  /* 0x00000000000479c3 */ /* 0x002e620000008800 */
[----:B------:R-:W-:Y:S01]  /*0a10*/  UMOV UR6, 0x400 ;  /* 0x0000040000067882 */ /* 0x000fe20000000000 */
[----:B------:R-:W-:Y:S01]  /*0a20*/  UMOV UR5, 0x20 ;  /* 0x0000002000057882 */ /* 0x000fe20000000000 */
[----:B------:R-:W-:Y:S01]  /*0a30*/  ELECT P0, URZ, PT ;  /* 0x0000000000ff782f */ /* 0x000fe20003800000 */
[----:B-1----:R-:W-:Y:S02]  /*0a40*/  ULEA UR6, UR4, UR6, 0x18 ;  /* 0x0000000604067291 */ /* 0x002fe4000f8ec0ff */
[----:B------:R-:W-:-:S04]  /*0a50*/  UIADD3 UR4, UPT, UPT, -UR5, 0x100000, URZ ;  /* 0x0010000005047890 */ /* 0x000fc8000fffe1ff */
[----:B------:R-:W-:Y:S02]  /*0a60*/  USHF.L.U32 UR5, UR4, 0xb, URZ ;  /* 0x0000000b04057899 */ /* 0x000fe400080006ff */
[----:B------:R-:W-:Y:S01]  /*0a70*/  USHF.L.U32 UR4, UR4, 0x1, URZ ;  /* 0x0000000104047899 */ /* 0x000fe200080006ff */
[----:B------:R-:W1:Y:S11]  /*0a80*/  FENCE.VIEW.ASYNC.S ;  /* 0x00000000000073c6 */ /* 0x000e760000000000 */
[----:B-1----:R2:W1:Y:S01]  /*0a90*/  SYNCS.EXCH.64 URZ, [UR6+0x130], UR4 ;  /* 0x0001300406ff75b2 */ /* 0x0024620008000100 */
[----:B------:R2:W1:Y:S02]  /*0aa0*/  SYNCS.EXCH.64 URZ, [UR6+0x138], UR4 ;  /* 0x0001380406ff75b2 */ /* 0x0004640008000100 */
[----:B--2---:R-:W-:Y:S01]  /*0ab0*/  NOP ;  /* 0x0000000000007918 */ /* 0x004fe20000000000 */
.L_x_12:
[----:B------:R-:W2:Y:S01]  /*0ac0*/  SHFL.IDX PT, R2, R89, RZ, 0x1f ;  /* 0x00001fff59027589 */ /* 0x000ea200000e0000 */
[----:B------:R-:W-:Y:S01]  /*0ad0*/  NOP ;  /* 0x0000000000007918 */ /* 0x000fe20000000000 */
[----:B--2---:R-:W-:-:S13]  /*0ae0*/  ISETP.NE.AND P0, PT, R2, 0x4, PT ;  /* 0x000000040200780c */ /* 0x004fda0003f05270 */
[----:B------:R-:W-:Y:S05]  /*0af0*/  @P0 BRA `(.L_x_13) ;  /* 0x00000000004c0947 */ /* 0x000fea0003800000 */
[----:B-1----:R-:W1:Y:S01]  /*0b00*/  S2UR UR6, SR_CgaCtaId ;  /* 0x00000000000679c3 */ /* 0x002e620000008800 */
[----:B------:R-:W-:Y:S01]  /*0b10*/  UMOV UR4, 0x720 ;  /* 0x0000072000047882 */ /* 0x000fe20000000000 */
[----:B------:R-:W-:Y:S01]  /*0b20*/  UMOV UR5, 0x400 ;  /* 0x0000040000057882 */ /* 0x000fe20000000000 */
[----:B------:R-:W-:Y:S01]  /*0b30*/  USEL UR4, UR4, 0x620, UP5 ;  /* 0x0000062004047887 */ /* 0x000fe2000a800000 */
[----:B------:R-:W-:Y:S01]  /*0b40*/  UMOV UR8, 0x1 ;  /* 0x0000000100087882 */ /* 0x000fe20000000000 */
[----:B------:R-:W-:Y:S01]  /*0b50*/  ELECT P0, URZ, PT ;  /* 0x0000000000ff782f */ /* 0x000fe20003800000 */
[----:B------:R-:W-:-:S04]  /*0b60*/  UIADD3 UR8, UPT, UPT, -UR8, 0x100000, URZ ;  /* 0x0010000008087890 */ /* 0x000fc8000fffe1ff */
[----:B------:R-:W-:Y:S02]  /*0b70*/  USHF.L.U32 UR9, UR8, 0xb, URZ ;  /* 0x0000000b08097899 */ /* 0x000fe400080006ff */
[----:B------:R-:W-:Y:S02]  /*0b80*/  USHF.L.U32 UR8, UR8, 0x1, URZ ;  /* 0x0000000108087899 */ /* 0x000fe400080006ff */
[----:B-1----:R-:W-:Y:S02]  /*0b90*/  ULEA UR6, UR6, UR5, 0x18 ;  /* 0x0000000506067291 */ /* 0x002fe4000f8ec0ff */
[----:B------:R-:W-:-:S04]  /*0ba0*/  UIADD3 UR4, UPT, UPT, -UR4, 0x100000, URZ ;  /* 0x0010000004047890 */ /* 0x000fc8000fffe1ff */
[----:B------:R-:W-:Y:S02]  /*0bb0*/  USHF.L.U32 UR5, UR4, 0xb, URZ ;  /* 0x0000000b04057899 */ /* 0x000fe400080006ff */
[----:B------:R-:W-:Y:S01]  /*0bc0*/  USHF.L.U32 UR4, UR4, 0x1, URZ ;  /* 0x0000000104047899 */ /* 0x000fe200080006ff */
[----:B------:R-:W1:Y:S03]  /*0bd0*/  FENCE.VIEW.ASYNC.S ;  /* 0x00000000000073c6 */ /* 0x000e660000000000 */
[----:B-1----:R2:W1:Y:S08]  /*0be0*/  SYNCS.EXCH.64 URZ, [UR6+0x140], UR8 ;  /* 0x0001400806ff75b2 */ /* 0x0024700008000100 */
[----:B------:R2:W1:Y:S01]  /*0bf0*/  SYNCS.EXCH.64 URZ, [UR6+0x150], UR4 ;  /* 0x0001500406ff75b2 */ /* 0x0004620008000100 */
[----:B------:R2:W1:Y:S01]  /*0c00*/  SYNCS.EXCH.64 URZ, [UR6+0x148], UR8 ;  /* 0x0001480806ff75b2 */ /* 0x0004620008000100 */
[----:B------:R2:W1:Y:S02]  /*0c10*/  SYNCS.EXCH.64 URZ, [UR6+0x158], UR4 ;  /* 0x0001580406ff75b2 */ /* 0x0004640008000100 */
[----:B--2---:R-:W-:Y:S01]  /*0c20*/  NOP ;  /* 0x0000000000007918 */ /* 0x004fe20000000000 */
.L_x_13:
[----:B------:R-:W2:Y:S01]  /*0c30*/  SHFL.IDX PT, R2, R89, RZ, 0x1f ;  /* 0x00001fff59027589 */ /* 0x000ea200000e0000 */
[----:B------:R-:W-:Y:S01]  /*0c40*/  NOP ;  /* 0x0000000000007918 */ /* 0x000fe20000000000 */
[----:B--2---:R-:W-:-:S13]  /*0c50*/  ISETP.NE.AND P0, PT, R2, 0x5, PT ;  /* 0x000000050200780c */ /* 0x004fda0003f05270 */
[----:B------:R-:W-:Y:S05]  /*0c60*/  @P0 BRA `(.L_x_14) ;  /* 0x0000000000580947 */ /* 0x000fea0003800000 */
[----:B-1----:R-:W1:Y:S01]  /*0c70*/  S2UR UR4, SR_CgaCtaId ;  /* 0x00000000000479c3 */ /* 0x002e620000008800 */
        /* <DEDUP_REMOVED lines=12> */
[----:B-1----:R2:W1:Y:S01]  /*0d40*/  SYNCS.EXCH.64 URZ, [UR4+0x160], UR8 ;  /* 0x0001600804ff75b2 */ /* 0x0024620008000100 */
[----:B------:R2:W1:Y:S01]  /*0d50*/  SYNCS.EXCH.64 URZ, [UR4+0x180], UR6 ;  /* 0x0001800604ff75b2 */ /* 0x0004620008000100 */
[----:B------:R2:W1:Y:S01]  /*0d60*/  SYNCS.EXCH.64 URZ, [UR4+0x168], UR8 ;  /* 0x0001680804ff75b2 */ /* 0x0004620008000100 */
[----:B------:R2:W1:Y:S01]  /*0d70*/  SYNCS.EXCH.64 URZ, [UR4+0x188], UR6 ;  /* 0x0001880604ff75b2 */ /* 0x0004620008000100 */
[----:B------:R2:W1:Y:S01]  /*0d80*/  SYNCS.EXCH.64 URZ, [UR4+0x170], UR8 ;  /* 0x0001700804ff75b2 */ /* 0x0004620008000100 */
[----:B------:R2:W1:Y:S01]  /*0d90*/  SYNCS.EXCH.64 URZ, [UR4+0x190], UR6 ;  /* 0x0001900604ff75b2 */ /* 0x0004620008000100 */
[----:B------:R2:W1:Y:S01]  /*0da0*/  SYNCS.EXCH.64 URZ, [UR4+0x178], UR8 ;  /* 0x0001780804ff75b2 */ /* 0x0004620008000100 */
[----:B------:R2:W1:Y:S02]  /*0db0*/  SYNCS.EXCH.64 URZ, [UR4+0x198], UR6 ;  /* 0x0001980604ff75b2 */ /* 0x0004640008000100 */
[----:B--2---:R-:W-:Y:S01]  /*0dc0*/  NOP ;  /* 0x0000000000007918 */ /* 0x004fe20000000000 */
.L_x_14:
[----:B------:R-:W2:Y:S01]  /*0dd0*/  SHFL.IDX PT, R2, R89, RZ, 0x1f ;  /* 0x00001fff59027589 */ /* 0x000ea200000e0000 */
[----:B------:R-:W-:Y:S01]  /*0de0*/  NOP ;  /* 0x0000000000007918 */ /* 0x000fe20000000000 */
[----:B--2---:R-:W-:-:S13]  /*0df0*/  ISETP.NE.AND P0, PT, R2, 0x3, PT ;  /* 0x000000030200780c */ /* 0x004fda0003f05270 */
[----:B------:R-:W-:Y:S05]  /*0e00*/  @P0 BRA `(.L_x_15) ;  /* 0x0000000000380947 */ /* 0x000fea0003800000 */
[----:B------:R-:W2:Y:S01]  /*0e10*/  S2UR UR5, SR_CgaCtaId ;  /* 0x00000000000579c3 */ /* 0x000ea20000008800 */
[----:B-1----:R-:W-:Y:S01]  /*0e20*/  UMOV UR4, 0x400 ;  /* 0x0000040000047882 */ /* 0x002fe20000000000 */
[----:B------:R-:W-:Y:S01]  /*0e30*/  UMOV UR6, 0x20 ;  /* 0x0000002000067882 */ /* 0x000fe20000000000 */
[----:B------:R-:W-:Y:S01]  /*0e40*/  ELECT P0, URZ, PT ;  /* 0x0000000000ff782f */ /* 0x000fe20003800000 */
[----:B------:R-:W-:-:S04]  /*0e50*/  UIADD3 UR6, UPT, UPT, -UR6, 0x100000, URZ ;  /* 0x0010000006067890 */ /* 0x000fc8000fffe1ff */
[----:B------:R-:W-:Y:S02]  /*0e60*/  USHF.L.U32 UR7, UR6, 0xb, URZ ;  /* 0x0000000b06077899 */ /* 0x000fe400080006ff */
[----:B------:R-:W-:Y:S02]  /*0e70*/  USHF.L.U32 UR6, UR6, 0x1, URZ ;  /* 0x0000000106067899 */ /* 0x000fe400080006ff */
[----:B--2---:R-:W-:Y:S01]  /*0e80*/  ULEA UR4, UR5, UR4, 0x18 ;  /* 0x0000000405047291 */ /* 0x004fe2000f8ec0ff */
[----:B------:R-:W1:Y:S11]  /*0e90*/  FENCE.VIEW.ASYNC.S ;  /* 0x00000000000073c6 */ /* 0x000e760000000000 */
[----:B-1----:R2:W1:Y:S01]  /*0ea0*/  SYNCS.EXCH.64 URZ, [UR4+0x1a0], UR6 ;  /* 0x0001a00604ff75b2 */ /* 0x0024620008000100 */
[----:B------:R2:W1:Y:S01]  /*0eb0*/  SYNCS.EXCH.64 URZ, [UR4+0x1b0], UR6 ;  /* 0x0001b00604ff75b2 */ /* 0x0004620008000100 */
[----:B------:R2:W1:Y:S01]  /*0ec0*/  SYNCS.EXCH.64 URZ, [UR4+0x1a8], UR6 ;  /* 0x0001a80604ff75b2 */ /* 0x0004620008000100 */
[----:B------:R2:W1:Y:S02]  /*0ed0*/  SYNCS.EXCH.64 URZ, [UR4+0x1b8], UR6 ;  /* 0x0001b80604ff75b2 */ /* 0x0004640008000100 */
[----:B--2---:R-:W-:Y:S01]  /*0ee0*/  NOP ;  /* 0x0000000000007918 */ /* 0x004fe20000000000 */
.L_x_15:
[----:B------:R-:W2:Y:S01]  /*0ef0*/  LDCU UR33, c[0x0][0x36c] ;  /* 0x00006d80ff2177ac */ /* 0x000ea20008000800 */
[----:B------:R-:W-:Y:S01]  /*0f00*/  ISETP.NE.OR P3, PT, R0, 0x2, !P3 ;  /* 0x000000020000780c */ /* 0x000fe20005f65670 */
[----:B------:R-:W-:Y:S01]  /*0f10*/  NOP ;  /* 0x0000000000007918 */ /* 0x000fe20000000000 */
[----:B------:R-:W-:Y:S01]  /*0f20*/  LOP3.LUT R0, R96, 0x1f, RZ, 0xc0, !PT ;  /* 0x0000001f60007812 */ /* 0x000fe200078ec0ff */
[----:B------:R-:W-:Y:S02]  /*0f30*/  UISETP.NE.AND UP6, UPT, UR17, URZ, UPT ;  /* 0x000000ff1100728c */ /* 0x000fe4000bfc5270 */
[----:B--2---:R-:W-:-:S09]  /*0f40*/  UISETP.EQ.U32.AND UP0, UPT, UR33, 0x1, UPT ;  /* 0x000000012100788c */ /* 0x004fd2000bf02070 */
[----:B------:R-:W-:Y:S05]  /*0f50*/  BRA.U !UP0, `(.L_x_16) ;  /* 0x0000000108087547 */ /* 0x000fea000b800000 */
[----:B-1-34-:R-:W-:Y:S01]  /*0f60*/  UCGABAR_ARV ;  /* 0x00000000000079c7 */ /* 0x01afe20008000000 */
[----:B------:R-:W-:Y:S05]  /*0f70*/  BRA `(.L_x_17) ;  /* 0x0000000000047947 */ /* 0x000fea0003800000 */
.L_x_16:
[----:B-1-34-:R-:W-:Y:S01]  /*0f80*/  NOP ;  /* 0x0000000000007918 */ /* 0x01afe20000000000 */
.L_x_17:
[----:B------:R-:W1:Y:S01]  /*0f90*/  S2UR UR16, SR_CTAID.X ;  /* 0x00000000001079c3 */ /* 0x000e620000002500 */
[----:B------:R-:W-:-:S05]  /*0fa0*/  CS2R.32 R3, SR_CgaSize ;  /* 0x0000000000037805 */ /* 0x000fca0000008a00 */
[----:B------:R-:W-:-:S05]  /*0fb0*/  IMAD R3, R3, -0xa0, RZ ;  /* 0xffffff6003037824 */ /* 0x000fca00078e02ff */
[----:B------:R-:W-:-:S14]  /*0fc0*/  R2UR UR5, R3 ;  /* 0x00000000030572ca */ /* 0x000fdc00000e0000 */
[----:B------:R-:W2:Y:S01]  /*0fd0*/  LDCU UR5, c[0x0][UR5+0x2b0] ;  /* 0x00005600050577ac */ /* 0x000ea20008000800 */
[----:B------:R-:W-:-:S05]  /*0fe0*/  CS2R.32 R3, SR_CgaSize ;  /* 0x0000000000037805 */ /* 0x000fca0000008a00 */
[----:B------:R-:W-:-:S05]  /*0ff0*/  IMAD R3, R3, -0xa0, RZ ;  /* 0xffffff6003037824 */ /* 0x000fca00078e02ff */
[----:B------:R-:W-:-:S14]  /*1000*/  R2UR UR4, R3 ;  /* 0x00000000030472ca */ /* 0x000fdc00000e0000 */
[----:B------:R-:W3:Y:S01]  /*1010*/  LDCU UR4, c[0x0][UR4+0x2b4] ;  /* 0x00005680040477ac */ /* 0x000ee20008000800 */
[----:B------:R-:W4:Y:S01]  /*1020*/  S2UR UR20, SR_CTAID.Y ;  /* 0x00000000001479c3 */ /* 0x000f220000002600 */
[----:B------:R-:W-:-:S05]  /*1030*/  CS2R.32 R3, SR_CgaSize ;  /* 0x0000000000037805 */ /* 0x000fca0000008a00 */
[----:B------:R-:W-:-:S05]  /*1040*/  IMAD R3, R3, -0xa0, RZ ;  /* 0xffffff6003037824 */ /* 0x000fca00078e02ff */
[----:B------:R-:W-:-:S14]  /*1050*/  R2UR UR60, R3 ;  /* 0x00000000033c72ca */ /* 0x000fdc00000e0000 */
[----:B------:R-:W3:Y:S01]  /*1060*/  LDCU UR60, c[0x0][UR60+0x2a0] ;  /* 0x000054003c3c77ac */ /* 0x000ee20008000800 */
[----:B------:R-:W-:-:S05]  /*1070*/  CS2R.32 R3, SR_CgaSize ;  /* 0x0000000000037805 */ /* 0x000fca0000008a00 */
[----:B------:R-:W-:-:S05]  /*1080*/  IMAD R3, R3, -0xa0, RZ ;  /* 0xffffff6003037824 */ /* 0x000fca00078e02ff */
[----:B------:R-:W-:-:S14]  /*1090*/  R2UR UR59, R3 ;  /* 0x00000000033b72ca */ /* 0x000fdc00000e0000 */
[----:B------:R-:W3:Y:S01]  /*10a0*/  LDCU UR59, c[0x0][UR59+0x2a4] ;  /* 0x000054803b3b77ac */ /* 0x000ee20008000800 */
[----:B------:R-:W3:Y:S01]  /*10b0*/  S2UR UR6, SR_CgaCtaId ;  /* 0x00000000000679c3 */ /* 0x000ee20000008800 */
[----:B------:R-:W3:Y:S01]  /*10c0*/  LDCU UR21, c[0x0][0xb24] ;  /* 0x00016480ff1577ac */ /* 0x000ee20008000800 */
[----:B------:R-:W3:Y:S01]  /*10d0*/  LDCU UR42, c[0x0][0xb24] ;  /* 0x00016480ff2a77ac */ /* 0x000ee20008000800 */
[----:B-1----:R-:W-:Y:S01]  /*10e0*/  I2FP.F32.U32 R3, UR16 ;  /* 0x0000001000037c45 */ /* 0x002fe20008201000 */
[----:B------:R-:W1:Y:S04]  /*10f0*/  LDCU UR29, c[0x0][0xb30] ;  /* 0x00016600ff1d77ac */ /* 0x000e680008000800 */
[----:B--2---:R-:W-:Y:S01]  /*1100*/  FMUL R3, R3, UR5 ;  /* 0x0000000503037c20 */ /* 0x004fe20008400000 */
[----:B------:R-:W-:Y:S01]  /*1110*/  UMOV UR14, 0x55 ;  /* 0x00000055000e7882 */ /* 0x000fe20000000000 */
[----:B------:R-:W-:Y:S01]  /*1120*/  UMOV UR15, 0x3 ;  /* 0x00000003000f7882 */ /* 0x000fe20000000000 */
[----:B----4-:R-:W-:-:S03]  /*1130*/  I2FP.F32.U32 R2, UR20 ;  /* 0x0000001400027c45 */ /* 0x010fc60008201000 */
[----:B------:R-:W2:Y:S02]  /*1140*/  F2I.U32.TRUNC.NTZ R3, R3 ;  /* 0x0000000300037305 */ /* 0x000ea4000020f000 */
[----:B---3--:R-:W-:Y:S01]  /*1150*/  FMUL R2, R2, UR4 ;  /* 0x0000000402027c20 */ /* 0x008fe20008400000 */
[----:B------:R-:W-:Y:S02]  /*1160*/  ULOP3.LUT UR49, UR6, 0x1, URZ, 0xc0, !UPT ;  /* 0x0000000106317892 */ /* 0x000fe4000f8ec0ff */
[----:B------:R-:W-:-:S03]  /*1170*/  USHF.R.U32.HI UR32, URZ, 0x1, UR6 ;  /* 0x00000001ff207899 */ /* 0x000fc60008011606 */
[----:B------:R-:W3:Y:S01]  /*1180*/  F2I.U32.TRUNC.NTZ R2, R2 ;  /* 0x0000000200027305 */ /* 0x000ee2000020f000 */
[----:B------:R-:W-:Y:S02]  /*1190*/  USHF.L.U32 UR31, UR6, 0x9, URZ ;  /* 0x00000009061f7899 */ /* 0x000fe400080006ff */
[----:B------:R-:W-:Y:S02]  /*11a0*/  USHF.L.U32 UR30, UR6, 0xc, URZ ;  /* 0x0000000c061e7899 */ /* 0x000fe400080006ff */
[----:B------:R-:W-:Y:S01]  /*11b0*/  ULOP3.LUT UR5, UR6, 0x6, URZ, 0xc0, !UPT ;  /* 0x0000000606057892 */ /* 0x000fe2000f8ec0ff */
[----:B--2---:R-:W-:Y:S01]  /*11c0*/  R2UR UR4, R3 ;  /* 0x00000000030472ca */ /* 0x004fe200000e0000 */
[----:B------:R-:W-:Y:S02]  /*11d0*/  UISETP.GT.U32.AND UP1, UPT, UR49, 0xffff, UPT ;  /* 0x0000ffff3100788c */ /* 0x000fe4000bf24070 */
[----:B------:R-:W-:Y:S02]  /*11e0*/  UISETP.GT.U32.AND UP0, UPT, UR5, 0xffff, UPT ;  /* 0x0000ffff0500788c */ /* 0x000fe4000bf04070 */
[----:B------:R-:W-:-:S02]  /*11f0*/  USEL UR27, UR49, 0xffff, !UP1 ;  /* 0x0000ffff311b7887 */ /* 0x000fc4000c800000 */
[----:B------:R-:W-:Y:S01]  /*1200*/  USEL UR26, UR5, 0xffff, !UP0 ;  /* 0x0000ffff051a7887 */ /* 0x000fe2000c000000 */
[----:B---3--:R-:W-:Y:S02]  /*1210*/  R2UR UR6, R2 ;  /* 0x00000000020672ca */ /* 0x008fe400000e0000 */
[----:B------:R-:W-:-:S03]  /*1220*/  PRMT R2, RZ, 0x7610, R2 ;  /* 0x00007610ff027816 */ /* 0x000fc60000000002 */
[----:B------:R-:W-:-:S04]  /*1230*/  UIADD3 UR5, UPT, UPT, -UR4, URZ, URZ ;  /* 0x000000ff04057290 */ /* 0x000fc8000fffe1ff */
[----:B------:R-:W-:-:S04]  /*1240*/  UIMAD UR60, UR60, UR5, UR16 ;  /* 0x000000053c3c72a4 */ /* 0x000fc8000f8e0210 */
[----:B------:R-:W-:-:S04]  /*1250*/  UIADD3 UR4, UPT, UPT, -UR6, URZ, URZ ;  /* 0x000000ff06047290 */ /* 0x000fc8000fffe1ff */
[----:B------:R-:W-:Y:S01]  /*1260*/  UIMAD UR59, UR59, UR4, UR20 ;  /* 0x000000043b3b72a4 */ /* 0x000fe2000f8e0214 */
[----:B-1----:R-:W-:Y:S11]  /*1270*/  BRA.U UP6, `(.L_x_18) ;  /* 0x00000001066c7547 */ /* 0x002ff6000b800000 */
[----:B------:R-:W-:Y:S02]  /*1280*/  UISETP.NE.AND UP2, UPT, UR59, 0x2, UPT ;  /* 0x000000023b00788c */ /* 0x000fe4000bf45270 */
[----:B------:R-:W-:Y:S02]  /*1290*/  UISETP.NE.AND UP4, UPT, UR59, URZ, UPT ;  /* 0x000000ff3b00728c */ /* 0x000fe4000bf85270 */
[----:B------:R-:W-:Y:S02]  /*12a0*/  UISETP.NE.AND UP0, UPT, UR59, 0x1, UPT ;  /* 0x000000013b00788c */ /* 0x000fe4000bf05270 */
[----:B------:R-:W-:Y:S02]  /*12b0*/  USEL UR4, URZ, 0x10, UP2 ;  /* 0x00000010ff047887 */ /* 0x000fe40009000000 */
[----:B------:R-:W-:Y:S02]  /*12c0*/  USEL UR12, URZ, 0x20, UP2 ;  /* 0x00000020ff0c7887 */ /* 0x000fe40009000000 */
[----:B------:R-:W-:-:S02]  /*12d0*/  UISETP.NE.AND UP3, UPT, UR60, URZ, UPT ;  /* 0x000000ff3c00728c */ /* 0x000fc4000bf65270 */
[----:B------:R-:W-:Y:S02]  /*12e0*/  USEL UR5, URZ, 0x4, UP0 ;  /* 0x00000004ff057887 */ /* 0x000fe40008000000 */
[----:B------:R-:W-:Y:S02]  /*12f0*/  UISETP.NE.AND UP1, UPT, UR59, 0x3, UPT ;  /* 0x000000033b00788c */ /* 0x000fe4000bf25270 */
[----:B------:R-:W-:Y:S02]  /*1300*/  UISETP.NE.AND UP2, UPT, UR60, URZ, UP4 ;  /* 0x000000ff3c00728c */ /* 0x000fe4000a745270 */
[----:B------:R-:W-:Y:S02]  /*1310*/  USEL UR11, URZ, 0x8, UP0 ;  /* 0x00000008ff0b7887 */ /* 0x000fe40008000000 */
[----:B------:R-:W-:Y:S02]  /*1320*/  UISETP.NE.AND UP0, UPT, UR60, 0x1, UPT ;  /* 0x000000013c00788c */ /* 0x000fe4000bf05270 */
[----:B------:R-:W-:-:S02]  /*1330*/  USEL UR6, URZ, 0x2, UP4 ;  /* 0x00000002ff067887 */ /* 0x000fc4000a000000 */
[----:B------:R-:W-:Y:S02]  /*1340*/  USEL UR7, URZ, 0x40, UP1 ;  /* 0x00000040ff077887 */ /* 0x000fe40008800000 */
[----:B------:R-:W-:Y:S02]  /*1350*/  USEL UR10, URZ, 0x1, UP2 ;  /* 0x00000001ff0a7887 */ /* 0x000fe40009000000 */
[----:B------:R-:W-:Y:S02]  /*1360*/  USEL UR8, UR5, 0x4, UP3 ;  /* 0x0000000405087887 */ /* 0x000fe40009800000 */
[----:B------:R-:W-:Y:S02]  /*1370*/  USEL UR4, UR4, 0x10, UP3 ;  /* 0x0000001004047887 */ /* 0x000fe40009800000 */
[----:B------:R-:W-:Y:S02]  /*1380*/  USEL UR9, UR7, 0x40, UP3 ;  /* 0x0000004007097887 */ /* 0x000fe40009800000 */
[----:B------:R-:W-:-:S02]  /*1390*/  USEL UR5, UR6, 0x2, UP0 ;  /* 0x0000000206057887 */ /* 0x000fc40008000000 */
[----:B------:R-:W-:Y:S02]  /*13a0*/  UIADD3 UR4, UPT, UPT, UR4, UR8, UR10 ;  /* 0x0000000804047290 */ /* 0x000fe4000fffe00a */
[----:B------:R-:W-:Y:S02]  /*13b0*/  USEL UR13, URZ, 0x80, UP1 ;  /* 0x00000080ff0d7887 */ /* 0x000fe40008800000 */
[----:B------:R-:W-:Y:S02]  /*13c0*/  USEL UR7, UR11, 0x8, UP0 ;  /* 0x000000080b077887 */ /* 0x000fe40008000000 */
[----:B------:R-:W-:Y:S02]  /*13d0*/  USEL UR6, UR12, 0x20, UP0 ;  /* 0x000000200c067887 */ /* 0x000fe40008000000 */
[----:B------:R-:W-:Y:S02]  /*13e0*/  UIADD3 UR4, UPT, UPT, UR5, UR9, UR4 ;  /* 0x0000000905047290 */ /* 0x000fe4000fffe004 */
[----:B------:R-:W-:-:S02]  /*13f0*/  USEL UR5, UR13, 0x80, UP0 ;  /* 0x000000800d057887 */ /* 0x000fc40008000000 */
[----:B------:R-:W-:-:S04]  /*1400*/  UIADD3 UR4, UPT, UPT, UR6, UR7, UR4 ;  /* 0x0000000706047290 */ /* 0x000fc8000fffe004 */
[----:B------:R-:W-:-:S06]  /*1410*/  UIADD3 UR4, UPT, UPT, UR4, UR5, URZ ;  /* 0x0000000504047290 */ /* 0x000fcc000fffe0ff */
[----:B------:R-:W-:-:S07]  /*1420*/  MOV R2, UR4 ;  /* 0x0000000400027c02 */ /* 0x000fce0008000f00 */
.L_x_18:
[----:B------:R-:W1:Y:S01]  /*1430*/  S2UR UR36, SR_CTAID.Z ;  /* 0x00000000002479c3 */ /* 0x000e620000002700 */
[----:B------:R-:W-:Y:S02]  /*1440*/  UISETP.GE.AND UP0, UPT, UR21, 0x1, UPT ;  /* 0x000000011500788c */ /* 0x000fe4000bf06270 */
[----:B------:R-:W-:Y:S02]  /*1450*/  ULOP3.LUT UR27, UR27, 0xffff, URZ, 0xc0, !UPT ;  /* 0x0000ffff1b1b7892 */ /* 0x000fe4000f8ec0ff */
[----:B------:R-:W-:Y:S02]  /*1460*/  ULOP3.LUT UR26, UR26, 0xffff, URZ, 0xc0, !UPT ;  /* 0x0000ffff1a1a7892 */ /* 0x000fe4000f8ec0ff */
[----:B------:R-:W-:Y:S02]  /*1470*/  UISETP.NE.AND UP3, UPT, UR17, 0x2, UPT ;  /* 0x000000021100788c */ /* 0x000fe4000bf65270 */
[----:B------:R-:W-:Y:S02]  /*1480*/  ULOP3.LUT UR31, UR31, 0xc00, URZ, 0xc0, !UPT ;  /* 0x00000c001f1f7892 */ /* 0x000fe4000f8ec0ff */
[----:B------:R-:W-:-:S02]  /*1490*/  ULOP3.LUT UR30, UR30, 0x1000, URZ, 0xc0, !UPT ;  /* 0x000010001e1e7892 */ /* 0x000fc4000f8ec0ff */
[----:B------:R-:W-:Y:S02]  /*14a0*/  USHF.L.U32 UR27, UR14, UR27, URZ ;  /* 0x0000001b0e1b7299 */ /* 0x000fe400080006ff */
[----:B------:R-:W-:Y:S01]  /*14b0*/  USHF.L.U32 UR26, UR15, UR26, URZ ;  /* 0x0000001a0f1a7299 */ /* 0x000fe200080006ff */
[----:B------:R-:W-:Y:S11]  /*14c0*/  BRA.U !UP0, `(.L_x_19) ;  /* 0x0000000108d47547 */ /* 0x000ff6000b800000 */
[----:B------:R-:W2:Y:S01]  /*14d0*/  LDCU.128 UR12, c[0x0][0xb10] ;  /* 0x00016200ff0c77ac */ /* 0x000ea20008000c00 */
[----:B------:R-:W3:Y:S01]  /*14e0*/  LDCU UR6, c[0x0][0x370] ;  /* 0x00006e00ff0677ac */ /* 0x000ee20008000800 */
[----:B------:R-:W4:Y:S01]  /*14f0*/  LDCU UR5, c[0x0][0x374] ;  /* 0x00006e80ff0577ac */ /* 0x000f220008000800 */
[----:B------:R-:W1:Y:S01]  /*1500*/  LDCU UR28, c[0x0][0xb0c] ;  /* 0x00016180ff1c77ac */ /* 0x000e620008000800 */
[----:B------:R-:W1:Y:S01]  /*1510*/  LDCU UR7, c[0x0][0xb20] ;  /* 0x00016400ff0777ac */ /* 0x000e620008000800 */
[----:B------:R-:W1:Y:S01]  /*1520*/  LDCU.64 UR8, c[0x0][0xb28] ;  /* 0x00016500ff0877ac */ /* 0x000e620008000a00 */
[----:B--2---:R-:W-:Y:S02]  /*1530*/  UISETP.NE.AND UP0, UPT, UR14, 0x1, UPT ;  /* 0x000000010e00788c */ /* 0x004fe4000bf05270 */
[----:B----4-:R-:W-:Y:S02]  /*1540*/  UIMAD.WIDE.U32 UR10, UR5, UR15, URZ ;  /* 0x0000000f050a72a5 */ /* 0x010fe4000f8e00ff */
[----:B---3--:R-:W-:-:S02]  /*1550*/  UIMAD.WIDE.U32 UR22, UR6, UR12, URZ ;  /* 0x0000000c061672a5 */ /* 0x008fc4000f8e00ff */
[----:B-1----:R-:W-:Y:S02]  /*1560*/  UISETP.NE.AND UP1, UPT, UR28, 0x1, UPT ;  /* 0x000000011c00788c */ /* 0x002fe4000bf25270 */
[----:B------:R-:W-:Y:S01]  /*1570*/  UISETP.NE.AND UP2, UPT, UR21, 0x1, UPT ;  /* 0x000000011500788c */ /* 0x000fe2000bf45270 */
[----:B------:R-:W-:Y:S02]  /*1580*/  UMOV UR10, UR11 ;  /* 0x0000000b000a7c82 */ /* 0x000fe40008000000 */
[----:B------:R-:W-:Y:S01]  /*1590*/  UMOV UR22, UR23 ;  /* 0x0000001700167c82 */ /* 0x000fe20008000000 */
[----:B------:R-:W-:Y:S02]  /*15a0*/  @UP0 USHF.R.U32.HI UR5, URZ, UR7, UR10 ;  /* 0x00000007ff050299 */ /* 0x000fe4000801160a */
[----:B------:R-:W-:Y:S02]  /*15b0*/  UIMAD.WIDE.U32 UR24, UR20, UR15, URZ ;  /* 0x0000000f141872a5 */ /* 0x000fe4000f8e00ff */
[----:B------:R-:W-:-:S02]  /*15c0*/  UIMAD.WIDE.U32 UR10, UR5, UR8, URZ ;  /* 0x00000008050a72a5 */ /* 0x000fc4000f8e00ff */
[----:B------:R-:W-:Y:S02]  /*15d0*/  @UP1 USHF.R.U32.HI UR6, URZ, UR13, UR22 ;  /* 0x0000000dff061299 */ /* 0x000fe40008011616 */
[----:B------:R-:W-:Y:S02]  /*15e0*/  UIMAD.WIDE.U32 UR18, UR16, UR12, URZ ;  /* 0x0000000c101272a5 */ /* 0x000fe4000f8e00ff */
[----:B------:R-:W-:Y:S01]  /*15f0*/  UIMAD.WIDE.U32 UR22, UR6, UR8, URZ ;  /* 0x00000008061672a5 */ /* 0x000fe2000f8e00ff */
[----:B------:R-:W-:Y:S01]  /*1600*/  UMOV UR4, UR25 ;  /* 0x0000001900047c82 */ /* 0x000fe20008000000 */
[----:B------:R-:W-:Y:S01]  /*1610*/  UMOV UR10, UR11 ;  /* 0x0000000b000a7c82 */ /* 0x000fe20008000000 */
[----:B------:R-:W-:Y:S02]  /*1620*/  USHF.R.U32.HI UR4, URZ, UR7, UR4 ;  /* 0x00000007ff047299 */ /* 0x000fe40008011604 */
[----:B------:R-:W-:Y:S01]  /*1630*/  @UP2 USHF.R.U32.HI UR5, URZ, UR9, UR10 ;  /* 0x00000009ff052299 */ /* 0x000fe2000801160a */
[----:B------:R-:W-:Y:S01]  /*1640*/  UMOV UR18, UR19 ;  /* 0x0000001300127c82 */ /* 0x000fe20008000000 */
[----:B------:R-:W-:Y:S01]  /*1650*/  UMOV UR22, UR23 ;  /* 0x0000001700167c82 */ /* 0x000fe20008000000 */
[----:B------:R-:W-:-:S02]  /*1660*/  USHF.R.U32.HI UR13, URZ, UR13, UR18 ;  /* 0x0000000dff0d7299 */ /* 0x000fc40008011612 */
[----:B------:R-:W-:Y:S02]  /*1670*/  USEL UR4, UR20, UR4, !UP0 ;  /* 0x0000000414047287 */ /* 0x000fe4000c000000 */
[----:B------:R-:W-:Y:S02]  /*1680*/  @UP2 USHF.R.U32.HI UR6, URZ, UR9, UR22 ;  /* 0x00000009ff062299 */ /* 0x000fe40008011616 */
[----:B------:R-:W-:Y:S02]  /*1690*/  UIMAD UR7, UR5, UR21, URZ ;  /* 0x00000015050772a4 */ /* 0x000fe4000f8e02ff */
[----:B------:R-:W-:Y:S02]  /*16a0*/  USEL UR5, UR16, UR13, !UP1 ;  /* 0x0000000d10057287 */ /* 0x000fe4000c800000 */
[----:B------:R-:W-:Y:S02]  /*16b0*/  UIMAD UR12, UR6, UR21, URZ ;  /* 0x00000015060c72a4 */ /* 0x000fe4000f8e02ff */
[----:B------:R-:W-:-:S02]  /*16c0*/  UISETP.GE.AND UP0, UPT, UR4, UR7, UPT ;  /* 0x000000070400728c */ /* 0x000fc4000bf06270 */
[----:B------:R-:W-:Y:S02]  /*16d0*/  UIMAD.WIDE.U32 UR10, UR4, UR8, URZ ;  /* 0x00000008040a72a5 */ /* 0x000fe4000f8e00ff */
[----:B------:R-:W-:Y:S02]  /*16e0*/  UISETP.GE.OR UP0, UPT, UR5, UR12, UP0 ;  /* 0x0000000c0500728c */ /* 0x000fe40008706670 */
[----:B------:R-:W-:Y:S02]  /*16f0*/  UIMAD.WIDE.U32 UR12, UR5, UR8, URZ ;  /* 0x00000008050c72a5 */ /* 0x000fe4000f8e00ff */
[----:B------:R-:W-:Y:S01]  /*1700*/  UIADD3 UR10, UPT, UPT, -UR4, URZ, URZ ;  /* 0x000000ff040a7290 */ /* 0x000fe2000fffe1ff */
[----:B------:R-:W-:Y:S01]  /*1710*/  UMOV UR8, UR11 ;  /* 0x0000000b00087c82 */ /* 0x000fe20008000000 */
[----:B------:R-:W-:Y:S02]  /*1720*/  UIADD3 UR11, UPT, UPT, -UR5, URZ, URZ ;  /* 0x000000ff050b7290 */ /* 0x000fe4000fffe1ff */
[----:B------:R-:W-:-:S03]  /*1730*/  USHF.R.U32.HI UR8, URZ, UR9, UR8 ;  /* 0x00000009ff087299 */ /* 0x000fc60008011608 */
[----:B------:R-:W-:Y:S01]  /*1740*/  @!UP0 UMOV UR7, UR13 ;  /* 0x0000000d00078c82 */ /* 0x000fe20008000000 */
[----:B------:R-:W-:Y:S02]  /*1750*/  UIMAD UR20, UR14, UR10, UR20 ;  /* 0x0000000a0e1472a4 */ /* 0x000fe4000f8e0214 */
[----:B------:R-:W-:Y:S02]  /*1760*/  USEL UR8, UR4, UR8, !UP2 ;  /* 0x0000000804087287 */ /* 0x000fe4000d000000 */
[----:B------:R-:W-:Y:S02]  /*1770*/  @!UP0 USHF.R.U32.HI UR7, URZ, UR9, UR7 ;  /* 0x00000009ff078299 */ /* 0x000fe40008011607 */
[----:B------:R-:W-:Y:S02]  /*1780*/  UIADD3 UR9, UPT, UPT, -UR8, URZ, URZ ;  /* 0x000000ff08097290 */ /* 0x000fe4000fffe1ff */
[----:B------:R-:W-:Y:S02]  /*1790*/  @!UP0 USEL UR7, UR5, UR7, !UP2 ;  /* 0x0000000705078287 */ /* 0x000fe4000d000000 */
[----:B------:R-:W-:-:S02]  /*17a0*/  UIMAD UR9, UR21, UR9, UR4 ;  /* 0x00000009150972a4 */ /* 0x000fc4000f8e0204 */
[----:B------:R-:W-:Y:S02]  /*17b0*/  @!UP0 UIADD3 UR8, UPT, UPT, UR8, -UR7, URZ ;  /* 0x8000000708088290 */ /* 0x000fe4000fffe0ff */
[----:B------:R-:W-:Y:S02]  /*17c0*/  @!UP0 UIMAD UR6, UR9, UR6, UR7 ;  /* 0x00000006090682a4 */ /* 0x000fe4000f8e0207 */
[----:B------:R-:W-:Y:S02]  /*17d0*/  @!UP0 UIMAD UR4, UR8, UR21, UR5 ;  /* 0x00000015080482a4 */ /* 0x000fe4000f8e0205 */
[----:B------:R-:W-:Y:S02]  /*17e0*/  UIMAD UR16, UR28, UR11, UR16 ;  /* 0x0000000b1c1072a4 */ /* 0x000fe4000f8e0210 */
[----:B------:R-:W-:Y:S01]  /*17f0*/  UIMAD UR20, UR4, UR14, UR20 ;  /* 0x0000000e041472a4 */ /* 0x000fe2000f8e0214 */
[----:B------:R-:W-:Y:S02]  /*1800*/  @!UP0 UMOV UR5, UR6 ;  /* 0x0000000600058c82 */ /* 0x000fe40008000000 */
[----:B------:R-:W-:-:S12]  /*1810*/  UIMAD UR16, UR5, UR28, UR16 ;  /* 0x0000001c051072a4 */ /* 0x000fd8000f8e0210 */
.L_x_19:
[----:B------:R-:W-:-:S09]  /*1820*/  UISETP.NE.AND UP0, UPT, UR29, 0x1, UPT ;  /* 0x000000011d00788c */ /* 0x000fd2000bf05270 */
[----:B------:R-:W-:Y:S05]  /*1830*/  BRA.U UP0, `(.L_x_20) ;  /* 0x0000000100447547 */ /* 0x000fea000b800000 */
[----:B------:R-:W2:Y:S01]  /*1840*/  LDCU.128 UR8, c[0x0][0xb10] ;  /* 0x00016200ff0877ac */ /* 0x000ea20008000c00 */
[----:B------:R-:W3:Y:S01]  /*1850*/  LDCU UR12, c[0x0][0xb0c] ;  /* 0x00016180ff0c77ac */ /* 0x000ee20008000800 */
[----:B------:R-:W4:Y:S01]  /*1860*/  LDCU UR13, c[0x0][0xb20] ;  /* 0x00016400ff0d77ac */ /* 0x000f220008000800 */
[----:B--2---:R-:W-:Y:S02]  /*1870*/  UIMAD.WIDE.U32 UR6, UR16, UR8, URZ ;  /* 0x00000008100672a5 */ /* 0x004fe4000f8e00ff */
[----:B------:R-:W-:Y:S02]  /*1880*/  UIMAD.WIDE.U32 UR4, UR20, UR11, URZ ;  /* 0x0000000b140472a5 */ /* 0x000fe4000f8e00ff */
[----:B---3--:R-:W-:Y:S02]  /*1890*/  UISETP.NE.AND UP1, UPT, UR12, 0x1, UPT ;  /* 0x000000010c00788c */ /* 0x008fe4000bf25270 */
[----:B------:R-:W-:Y:S01]  /*18a0*/  UISETP.NE.AND UP0, UPT, UR10, 0x1, UPT ;  /* 0x000000010a00788c */ /* 0x000fe2000bf05270 */
[----:B------:R-:W-:-:S02]  /*18b0*/  UMOV UR6, UR7 ;  /* 0x0000000700067c82 */ /* 0x000fc40008000000 */
[----:B------:R-:W-:Y:S01]  /*18c0*/  UMOV UR4, UR5 ;  /* 0x0000000500047c82 */ /* 0x000fe20008000000 */
[----:B------:R-:W-:Y:S02]  /*18d0*/  USHF.R.U32.HI UR6, URZ, UR9, UR6 ;  /* 0x00000009ff067299 */ /* 0x000fe40008011606 */
[----:B----4-:R-:W-:Y:S02]  /*18e0*/  USHF.R.U32.HI UR4, URZ, UR13, UR4 ;  /* 0x0000000dff047299 */ /* 0x010fe40008011604 */
[----:B------:R-:W-:Y:S02]  /*18f0*/  USEL UR5, UR16, UR6, !UP1 ;  /* 0x0000000610057287 */ /* 0x000fe4000c800000 */
[----:B------:R-:W-:-:S04]  /*1900*/  USEL UR4, UR20, UR4, !UP0 ;  /* 0x0000000414047287 */ /* 0x000fc8000c000000 */
[----:B------:R-:W-:Y:S02]  /*1910*/  UIADD3 UR6, UPT, UPT, UR5, -UR4, URZ ;  /* 0x8000000405067290 */ /* 0x000fe4000fffe0ff */
[----:B------:R-:W-:Y:S02]  /*1920*/  UIADD3 UR4, UPT, UPT, -UR5, UR4, URZ ;  /* 0x0000000405047290 */ /* 0x000fe4000fffe1ff */
[----:B------:R-:W-:Y:S02]  /*1930*/  UIMAD UR20, UR6, UR10, UR20 ;  /* 0x0000000a061472a4 */ /* 0x000fe4000f8e0214 */
[----:B------:R-:W-:-:S12]  /*1940*/  UIMAD UR16, UR4, UR12, UR16 ;  /* 0x0000000c041072a4 */ /* 0x000fd8000f8e0210 */
.L_x_20:
[----:B------:R-:W-:-:S09]  /*1950*/  UISETP.EQ.U32.AND UP0, UPT, UR33, 0x1, UPT ;  /* 0x000000012100788c */ /* 0x000fd2000bf02070 */
[----:B------:R-:W-:Y:S05]  /*1960*/  BRA.U !UP0, `(.L_x_21) ;  /* 0x00000001080c7547 */ /* 0x000fea000b800000 */
[----:B------:R-:W-:Y:S01]  /*1970*/  UCGABAR_WAIT ;  /* 0x0000000000007dc7 */ /* 0x000fe20008000000 */
[----:B------:R-:W-:Y:S01]  /*1980*/  CCTL.IVALL ;  /* 0x00000000ff00798f */ /* 0x000fe20002000000 */
[----:B------:R-:W-:Y:S05]  /*1990*/  BRA `(.L_x_22) ;  /* 0x0000000000047947 */ /* 0x000fea0003800000 */
.L_x_21:
[----:B------:R-:W-:Y:S06]  /*19a0*/  BAR.SYNC.DEFER_BLOCKING 0x0 ;  /* 0x0000000000007b1d */ /* 0x000fec0000010000 */
.L_x_22:
[----:B------:R-:W-:Y:S05]  /*19b0*/  BRA.U UP3, `(.L_x_23) ;  /* 0x0000001903987547 */ /* 0x000fea000b800000 */
[----:B------:R-:W2:Y:S01]  /*19c0*/  LDCU UR7, c[0x0][0x38c] ;  /* 0x00007180ff0777ac */ /* 0x000ea20008000800 */
[----:B------:R-:W3:Y:S01]  /*19d0*/  S2UR UR8, SR_CgaCtaId ;  /* 0x00000000000879c3 */ /* 0x000ee20000008800 */
[----:B------:R-:W-:Y:S01]  /*19e0*/  PLOP3.LUT P1, PT, PT, PT, UP5, 0x80, 0x8 ;  /* 0x000000000008781c */ /* 0x000fe20003f2f058 */
[----:B------:R-:W-:Y:S01]  /*19f0*/  IMAD.MOV.U32 R12, RZ, RZ, 0x1 ;  /* 0x00000001ff0c7424 */ /* 0x000fe200078e00ff */
[----:B------:R-:W-:Y:S01]  /*1a00*/  UMOV UR21, 0x400 ;  /* 0x0000040000157882 */ /* 0x000fe20000000000 */
[----:B------:R-:W-:Y:S01]  /*1a10*/  UISETP.NE.AND UP1, UPT, UR17, URZ, UPT ;  /* 0x000000ff1100728c */ /* 0x000fe2000bf25270 */
[----:B------:R-:W-:Y:S01]  /*1a20*/  ISETP.EQ.OR P2, PT, R0, RZ, P3 ;  /* 0x000000ff0000720c */ /* 0x000fe20001f42670 */
[----:B------:R-:W-:Y:S01]  /*1a30*/  USHF.L.U32 UR5, UR32, 0x4, URZ ;  /* 0x0000000420057899 */ /* 0x000fe200080006ff */
[----:B------:R-:W-:Y:S02]  /*1a40*/  PLOP3.LUT P1, PT, P1, PT, PT, 0x8, 0x80 ;  /* 0x000000000080781c */ /* 0x000fe40000f2e170 */
[----:B------:R-:W-:Y:S01]  /*1a50*/  CS2R R10, SRZ ;  /* 0x00000000000a7805 */ /* 0x000fe2000001ff00 */
[----:B------:R-:W-:Y:S01]  /*1a60*/  IMAD.MOV.U32 R9, RZ, RZ, RZ ;  /* 0x000000ffff097224 */ /* 0x000fe200078e00ff */
[----:B------:R-:W4:Y:S01]  /*1a70*/  LDCU UR43, c[0x0][0x370] ;  /* 0x00006e00ff2b77ac */ /* 0x000f220008000800 */
[----:B------:R-:W-:Y:S01]  /*1a80*/  IMAD.MOV.U32 R8, RZ, RZ, 0x1 ;  /* 0x00000001ff087424 */ /* 0x000fe200078e00ff */
[----:B------:R-:W-:Y:S01]  /*1a90*/  USEL UR25, UR38, 0x2, UP1 ;  /* 0x0000000226197887 */ /* 0x000fe20008800000 */
[----:B------:R-:W1:Y:S01]  /*1aa0*/  LDCU.64 UR28, c[0x0][0x348] ;  /* 0x00006900ff1c77ac */ /* 0x000e620008000a00 */
[----:B--2---:R-:W-:-:S02]  /*1ab0*/  UIADD3 UR6, UPT, UPT, UR7, 0x3f, URZ ;  /* 0x0000003f07067890 */ /* 0x004fc4000fffe0ff */
[----:B------:R-:W-:Y:S02]  /*1ac0*/  UIADD3 UR48, UPT, UPT, UR7, 0x7e, URZ ;  /* 0x0000007e07307890 */ /* 0x000fe4000fffe0ff */
[----:B------:R-:W-:Y:S02]  /*1ad0*/  USHF.R.S32.HI UR4, URZ, 0x1f, UR6 ;  /* 0x0000001fff047899 */ /* 0x000fe40008011406 */
[----:B---3--:R-:W-:Y:S02]  /*1ae0*/  ULEA UR21, UR8, UR21, 0x18 ;  /* 0x0000001508157291 */ /* 0x008fe4000f8ec0ff */
[----:B------:R-:W-:Y:S02]  /*1af0*/  ULEA.HI UR4, UR4, UR6, URZ, 0x6 ;  /* 0x0000000604047291 */ /* 0x000fe4000f8f30ff */
[----:B------:R-:W-:Y:S02]  /*1b00*/  UIADD3 UR6, UPT, UPT, UR7, -0x1, URZ ;  /* 0xffffffff07067890 */ /* 0x000fe4000fffe0ff */
[----:B------:R-:W-:-:S02]  /*1b10*/  USHF.R.S32.HI UR45, URZ, 0x6, UR4 ;  /* 0x00000006ff2d7899 */ /* 0x000fc40008011404 */
[----:B------:R-:W-:Y:S02]  /*1b20*/  UISETP.GE.U32.AND UP2, UPT, UR6, -0x7f, UPT ;  /* 0xffffff810600788c */ /* 0x000fe4000bf46070 */
[----:B------:R-:W-:Y:S01]  /*1b30*/  UISETP.LT.U32.AND UP0, UPT, UR45, 0x11, UPT ;  /* 0x000000112d00788c */ /* 0x000fe2000bf01070 */
[----:B------:R-:W2:Y:S03]  /*1b40*/  LDCU UR41, c[0x0][0x374] ;  /* 0x00006e80ff2977ac */ /* 0x000ea60008000800 */
[----:B------:R-:W-:Y:S02]  /*1b50*/  USEL UR44, UR45, 0x11, UP0 ;  /* 0x000000112d2c7887 */ /* 0x000fe40008000000 */
[----:B------:R-:W-:Y:S02]  /*1b60*/  ULOP3.LUT UR46, UR5, 0x30, URZ, 0xe2, !UPT ;  /* 0x00000030052e7892 */ /* 0x000fe4000f8ee2ff */
[----:B------:R-:W-:-:S02]  /*1b70*/  UIADD3 UR24, UPT, UPT, UR44, -0x1, URZ ;  /* 0xffffffff2c187890 */ /* 0x000fc4000fffe0ff */
[----:B------:R-:W-:Y:S02]  /*1b80*/  @UP2 UIADD3 UR24, UPT, UPT, UR44, URZ, URZ ;  /* 0x000000ff2c182290 */ /* 0x000fe4000fffe0ff */
[----:B------:R-:W-:Y:S02]  /*1b90*/  UIADD3 UR38, UPT, UPT, UR21, 0x4400, UR31 ;  /* 0x0000440015267890 */ /* 0x000fe4000fffe01f */
[----:B------:R-:W-:Y:S02]  /*1ba0*/  UIADD3 UR37, UPT, UPT, UR21, 0x15400, UR30 ;  /* 0x0001540015257890 */ /* 0x000fe4000fffe01e */
[----:B------:R-:W-:Y:S02]  /*1bb0*/  UIADD3 UR47, UPT, UPT, UR45, -UR44, URZ ;  /* 0x8000002c2d2f7290 */ /* 0x000fe4000fffe0ff */
[----:B------:R-:W-:Y:S01]  /*1bc0*/  UIADD3 UR24, UPT, UPT, UR24, 0x1, URZ ;  /* 0x0000000118187890 */ /* 0x000fe2000fffe0ff */
[----:B-12-4-:R-:W-:-:S11]  /*1bd0*/  UMOV UR7, URZ ;  /* 0x000000ff00077c82 */ /* 0x016fd60008000000 */
.L_x_43:
[----:B-1----:R-:W1:Y:S02]  /*1be0*/  S2UR UR4, SR_CgaCtaId ;  /* 0x00000000000479c3 */ /* 0x002e640000008800 */
[----:B-1----:R-:W-:-:S09]  /*1bf0*/  UISETP.NE.AND UP0, UPT, UR4, URZ, UPT ;  /* 0x000000ff0400728c */ /* 0x002fd2000bf05270 */
[----:B------:R-:W-:Y:S05]  /*1c00*/  BRA.U UP0, `(.L_x_24) ;  /* 0x0000000100287547 */ /* 0x000fea000b800000 */
[----:B------:R-:W-:Y:S02]  /*1c10*/  LEA R0, R9, UR21, 0x3 ;  /* 0x0000001509007c11 */ /* 0x000fe4000f8e18ff */
[----:B------:R-:W-:-:S04]  /*1c20*/  SHF.L.U32 R3, R8, 0x1f, RZ ;  /* 0x0000001f08037819 */ /* 0x000fc800000006ff */
[----:B------:R-:W1:Y:S02]  /*1c30*/  SYNCS.PHASECHK.TRANS64.TRYWAIT P0, [R0+URZ+0x1b0], R3 ;  /* 0x0001b003000075a7 */ /* 0x000e6400080011ff */
[----:B-1----:R-:W-:Y:S05]  /*1c40*/  @!P0 BRA `(.L_x_25) ;  /* 0x0000006400848947 */ /* 0x002fea0003800000 */
.L_x_126:
[----:B------:R2:W-:Y:S01]  /*1c50*/  SYNCS.ARRIVE.TRANS64.A1T0 RZ, [R0+URZ+0x1a0], RZ ;  /* 0x0001a0ff00ff79a7 */ /* 0x0005e200081000ff */
[----:B------:R-:W-:-:S05]  /*1c60*/  VIADD R9, R9, 0x1 ;  /* 0x0000000109097836 */ /* 0x000fca0000000000 */
[----:B------:R-:W-:-:S04]  /*1c70*/  ISETP.NE.AND P0, PT, R9, 0x2, PT ;  /* 0x000000020900780c */ /* 0x000fc80003f05270 */
[----:B-1----:R-:W-:Y:S02]  /*1c80*/  SEL R3, RZ, 0x1, P0 ;  /* 0x00000001ff037807 */ /* 0x002fe40000000000 */
[----:B------:R-:W-:Y:S02]  /*1c90*/  SEL R9, R9, RZ, P0 ;  /* 0x000000ff09097207 */ /* 0x000fe40000000000 */
[----:B------:R-:W-:-:S07]  /*1ca0*/  LOP3.LUT R8, R8, R3, RZ, 0x3c, !PT ;  /* 0x0000000308087212 */ /* 0x000fce00078e3cff */
.L_x_24:
[----:B------:R-:W-:Y:S01]  /*1cb0*/  ULEA UR4, UR7, UR21, 0x3 ;  /* 0x0000001507047291 */ /* 0x000fe2000f8e18ff */
[----:B--2---:R-:W-:Y:S01]  /*1cc0*/  SHF.L.U32 R0, R12, 0x1f, RZ ;  /* 0x0000001f0c007819 */ /* 0x004fe200000006ff */
[----:B------:R-:W-:Y:S02]  /*1cd0*/  UISETP.GE.U32.AND UP0, UPT, UR48, 0x7f, UPT ;  /* 0x0000007f3000788c */ /* 0x000fe4000bf06070 */
[----:B------:R-:W-:Y:S02]  /*1ce0*/  ULEA UR11, UR20, UR49, 0x1 ;  /* 0x00000031140b7291 */ /* 0x000fe4000f8e08ff */
[----:B------:R-:W-:Y:S02]  /*1cf0*/  ULEA UR35, UR16, UR46, 0x6 ;  /* 0x0000002e10237291 */ /* 0x000fe4000f8e30ff */
[----:B------:R-:W-:Y:S01]  /*1d00*/  USHF.L.U32 UR11, UR11, 0x6, URZ ;  /* 0x000000060b0b7899 */ /* 0x000fe200080006ff */
[----:B------:R1:W2:Y:S01]  /*1d10*/  SYNCS.PHASECHK.TRANS64.TRYWAIT P0, [UR4+0x88], R0 ;  /* 0x00008800ff0075a7 */ /* 0x0002a20008001104 */
[----:B------:R-:W-:Y:S01]  /*1d20*/  UMOV UR6, URZ ;  /* 0x000000ff00067c82 */ /* 0x000fe20008000000 */
[----:B------:R-:W-:Y:S09]  /*1d30*/  BRA.U !UP0, `(.L_x_26) ;  /* 0x0000000108c07547 */ /* 0x000ff2000b800000 */
[----:B------:R-:W-:Y:S01]  /*1d40*/  UMOV UR13, URZ ;  /* 0x000000ff000d7c82 */ /* 0x000fe20008000000 */
[----:B------:R-:W-:-:S05]  /*1d50*/  UMOV UR4, UR7 ;  /* 0x0000000700047c82 */ /* 0x000fca0008000000 */
.L_x_32:
[----:B------:R-:W-:Y:S01]  /*1d60*/  ULEA UR33, UR4, UR21, 0x3 ;  /* 0x0000001504217291 */ /* 0x000fe2000f8e18ff */
[----:B--2---:R-:W-:Y:S01]  /*1d70*/  @!P3 MOV R2, 0x3000 ;  /* 0x000030000002b802 */ /* 0x004fe20000000f00 */
[----:B--2-4-:R-:W-:Y:S10]  /*1d80*/  @P0 BRA `(.L_x_27) ;  /* 0x00000000000c0947 */ /* 0x014ff40003800000 */
[----:B------:R-:W-:-:S04]  /*1d90*/  SHF.L.U32 R3, R12, 0x1f, RZ ;  /* 0x0000001f0c037819 */ /* 0x000fc800000006ff */
[----:B------:R-:W2:Y:S02]  /*1da0*/  SYNCS.PHASECHK.TRANS64.TRYWAIT P0, [UR33+0x88], R3 ;  /* 0x00008803ff0075a7 */ /* 0x000ea40008001121 */
[----:B--2---:R-:W-:Y:S05]  /*1db0*/  @!P0 BRA `(.L_x_28) ;  /* 0x00000064003c8947 */ /* 0x004fea0003800000 */
.L_x_27:
[----:B------:R2:W-:Y:S01]  /*1dc0*/  @!P3 SYNCS.ARRIVE.TRANS64 RZ, [UR33], R2 ;  /* 0x00000002ffffb9a7 */ /* 0x0005e20008000021 */
[----:B------:R-:W-:-:S04]  /*1dd0*/  ULOP3.LUT UR5, UR25, 0x2, URZ, 0xfc, !UPT ;  /* 0x0000000219057892 */ /* 0x000fc8000f8efcff */
[----:B------:R-:W-:-:S09]  /*1de0*/  UISETP.NE.AND UP0, UPT, UR5, 0x2, UPT ;  /* 0x000000020500788c */ /* 0x000fd2000bf05270 */
[----:B------:R-:W-:Y:S05]  /*1df0*/  BRA.U UP0, `(.L_x_29) ;  /* 0x0000000100047547 */ /* 0x000fea000b800000 */
[----:B------:R-:W-:Y:S05]  /*1e00*/  BPT.TRAP 0x1 ;  /* 0x000000040000795c */ /* 0x000fea0000300000 */
.L_x_29:
[----:B------:R-:W-:Y:S04]  /*1e10*/  BSSY.RECONVERGENT B0, `(.L_x_30) ;  /* 0x0000003000007945 */ /* 0x000fe80003800200 */
[----:B------:R-:W-:Y:S05]  /*1e20*/  @P2 BRA `(.L_x_31) ;  /* 0x0000000000042947 */ /* 0x000fea0003800000 */
[----:B------:R-:W-:Y:S05]  /*1e30*/  BPT.TRAP 0x1 ;  /* 0x000000040000795c */ /* 0x000fea0000300000 */
.L_x_31:
[----:B------:R-:W-:Y:S05]  /*1e40*/  BSYNC.RECONVERGENT B0 ;  /* 0x0000000000007941 */ /* 0x000fea0003800200 */
.L_x_30:
[----:B------:R-:W-:Y:S02]  /*1e50*/  UIADD3 UR5, UPT, UPT, UR4, 0x1, URZ ;  /* 0x0000000104057890 */ /* 0x000fe4000fffe0ff */
[----:B------:R-:W-:Y:S02]  /*1e60*/  ULEA UR32, UR4, UR31, 0xc ;  /* 0x0000001f04207291 */ /* 0x000fe4000f8e60ff */
[----:B------:R-:W-:Y:S02]  /*1e70*/  UISETP.NE.AND UP0, UPT, UR5, 0x11, UPT ;  /* 0x000000110500788c */ /* 0x000fe4000bf05270 */
[----:B------:R-:W-:Y:S02]  /*1e80*/  ULEA UR8, UR4, UR30, 0xd ;  /* 0x0000001e04087291 */ /* 0x000fe4000f8e68ff */
[----:B------:R-:W-:Y:S02]  /*1e90*/  USEL UR6, URZ, 0x1, UP0 ;  /* 0x00000001ff067887 */ /* 0x000fe40008000000 */
[----:B------:R-:W-:-:S02]  /*1ea0*/  USEL UR7, UR5, URZ, UP0 ;  /* 0x000000ff05077287 */ /* 0x000fc40008000000 */
[----:B------:R-:W-:Y:S02]  /*1eb0*/  UIADD3 UR4, UP0, UPT, UR28, 0x180, URZ ;  /* 0x000001801c047890 */ /* 0x000fe4000ff1e0ff */
[----:B------:R-:W-:Y:S01]  /*1ec0*/  ULEA UR5, UR7, UR21, 0x3 ;  /* 0x0000001507057291 */ /* 0x000fe2000f8e18ff */
[----:B------:R-:W-:Y:S01]  /*1ed0*/  LOP3.LUT R12, R12, UR6, RZ, 0x3c, !PT ;  /* 0x000000060c0c7c12 */ /* 0x000fe2000f8e3cff */
[----:B------:R-:W-:Y:S02]  /*1ee0*/  USHF.L.U32 UR34, UR13, 0x6, URZ ;  /* 0x000000060d227899 */ /* 0x000fe400080006ff */
[----:B------:R-:W-:Y:S01]  /*1ef0*/  UIADD3 UR13, UPT, UPT, UR13, 0x1, URZ ;  /* 0x000000010d0d7890 */ /* 0x000fe2000fffe0ff */
[----:B-1----:R-:W-:Y:S01]  /*1f00*/  SHF.L.U32 R0, R12, 0x1f, RZ ;  /* 0x0000001f0c007819 */ /* 0x002fe200000006ff */
[----:B------:R-:W-:Y:S02]  /*1f10*/  UIADD3 UR14, UP1, UPT, UR28, 0x80, URZ ;  /* 0x000000801c0e7890 */ /* 0x000fe4000ff3e0ff */
[----:B------:R-:W-:Y:S01]  /*1f20*/  UIADD3 UR32, UPT, UPT, UR21, 0x4400, UR32 ;  /* 0x0000440015207890 */ /* 0x000fe2000fffe020 */
[----:B------:R3:W4:Y:S01]  /*1f30*/  SYNCS.PHASECHK.TRANS64.TRYWAIT P0, [UR5+0x88], R0 ;  /* 0x00008800ff0075a7 */ /* 0x0007220008001105 */
[----:B------:R-:W-:-:S02]  /*1f40*/  UIADD3.X UR5, UPT, UPT, URZ, UR29, URZ, UP0, !UPT ;  /* 0x0000001dff057290 */ /* 0x000fc400087fe4ff */
[----:B------:R-:W-:Y:S02]  /*1f50*/  UISETP.NE.AND UP0, UPT, UR13, UR24, UPT ;  /* 0x000000180d00728c */ /* 0x000fe4000bf05270 */
[----:B------:R-:W-:Y:S02]  /*1f60*/  UIADD3.X UR15, UPT, UPT, URZ, UR29, URZ, UP1, !UPT ;  /* 0x0000001dff0f7290 */ /* 0x000fe40008ffe4ff */
[----:B------:R-:W-:Y:S02]  /*1f70*/  UPRMT UR16, URZ, 0x5410, UR27 ;  /* 0x00005410ff107896 */ /* 0x000fe4000800001b */
[----:B------:R-:W-:Y:S02]  /*1f80*/  UIADD3 UR8, UPT, UPT, UR21, 0x15400, UR8 ;  /* 0x0001540015087890 */ /* 0x000fe4000fffe008 */
[----:B------:R-:W-:Y:S01]  /*1f90*/  UPRMT UR6, URZ, 0x5410, UR26 ;  /* 0x00005410ff067896 */ /* 0x000fe2000800001a */
[----:B------:R-:W-:Y:S01]  /*1fa0*/  UMOV UR18, 0x0 ;  /* 0x0000000000127882 */ /* 0x000fe20000000000 */
[----:B------:R-:W-:Y:S01]  /*1fb0*/  UMOV UR19, 0x10000000 ;  /* 0x1000000000137882 */ /* 0x000fe20000000000 */
[----:B------:R-:W-:Y:S01]  /*1fc0*/  UMOV UR12, UR36 ;  /* 0x00000024000c7c82 */ /* 0x000fe20008000000 */
[----:B------:R-:W-:Y:S01]  /*1fd0*/  UMOV UR9, UR33 ;  /* 0x0000002100097c82 */ /* 0x000fe20008000000 */
[----:B------:R-:W-:Y:S01]  /*1fe0*/  UMOV UR10, UR34 ;  /* 0x00000022000a7c82 */ /* 0x000fe20008000000 */
[----:B------:R-:W-:Y:S03]  /*1ff0*/  UTMALDG.3D.MULTICAST [UR32], [UR14], UR16, desc[UR18] ;  /* 0x000012200e0073b4 */ /* 0x000fe60008011810 */
[----:B------:R1:W-:Y:S02]  /*2000*/  UTMALDG.3D.MULTICAST [UR8], [UR4], UR6, desc[UR18] ;  /* 0x00001208040073b4 */ /* 0x0003e40008011806 */
[----:B-1----:R-:W-:Y:S01]  /*2010*/  UMOV UR6, UR24 ;  /* 0x0000001800067c82 */ /* 0x002fe20008000000 */
[----:B------:R-:W-:Y:S01]  /*2020*/  UMOV UR4, UR7 ;  /* 0x0000000700047c82 */ /* 0x000fe20008000000 */
[----:B---3--:R-:W-:Y:S05]  /*2030*/  BRA.U UP0, `(.L_x_32) ;  /* 0xfffffffd00487547 */ /* 0x008fea000b83ffff */
.L_x_26:
[----:B------:R-:W-:Y:S01]  /*2040*/  ULEA UR4, UR7, UR21, 0x3 ;  /* 0x0000001507047291 */ /* 0x000fe2000f8e18ff */
[----:B-1----:R-:W-:Y:S01]  /*2050*/  SHF.L.U32 R0, R12, 0x1f, RZ ;  /* 0x0000001f0c007819 */ /* 0x002fe200000006ff */
[----:B------:R-:W-:Y:S01]  /*2060*/  @!P1 SYNCS.ARRIVE.TRANS64.A1T0 RZ, [UR21+0x138], RZ ;  /* 0x000138ffffff99a7 */ /* 0x000fe20008100015 */
[----:B------:R-:W-:-:S06]  /*2070*/  UISETP.GT.AND UP0, UPT, UR45, UR44, UPT ;  /* 0x0000002c2d00728c */ /* 0x000fcc000bf04270 */
[----:B--2-4-:R1:W2:Y:S03]  /*2080*/  SYNCS.PHASECHK.TRANS64.TRYWAIT P0, [UR4+0x88], R0 ;  /* 0x00008800ff0075a7 */ /* 0x0142a60008001104 */
[----:B------:R-:W-:Y:S05]  /*2090*/  BRA.U !UP0, `(.L_x_33) ;  /* 0x0000000108bc7547 */ /* 0x000fea000b800000 */
[----:B------:R-:W-:Y:S01]  /*20a0*/  UIADD3 UR13, UPT, UPT, UR47, UR6, URZ ;  /* 0x000000062f0d7290 */ /* 0x000fe2000fffe0ff */
[----:B------:R-:W-:-:S11]  /*20b0*/  UMOV UR4, UR7 ;  /* 0x0000000700047c82 */ /* 0x000fd60008000000 */
.L_x_39:
[----:B------:R-:W-:Y:S01]  /*20c0*/  ULEA UR17, UR4, UR21, 0x3 ;  /* 0x0000001504117291 */ /* 0x000fe2000f8e18ff */
[----:B--2---:R-:W-:Y:S01]  /*20d0*/  @!P3 MOV R2, 0x3000 ;  /* 0x000030000002b802 */ /* 0x004fe20000000f00 */
[----:B--2-4-:R-:W-:Y:S10]  /*20e0*/  @P0 BRA `(.L_x_34) ;  /* 0x00000000000c0947 */ /* 0x014ff40003800000 */
[----:B------:R-:W-:-:S04]  /*20f0*/  SHF.L.U32 R3, R12, 0x1f, RZ ;  /* 0x0000001f0c037819 */ /* 0x000fc800000006ff */
[----:B------:R-:W2:Y:S02]  /*2100*/  SYNCS.PHASECHK.TRANS64.TRYWAIT P0, [UR17+0x88], R3 ;  /* 0x00008803ff0075a7 */ /* 0x000ea40008001111 */
[----:B--2---:R-:W-:Y:S05]  /*2110*/  @!P0 BRA `(.L_x_35) ;  /* 0x00000060007c8947 */ /* 0x004fea0003800000 */
.L_x_34:
[----:B------:R2:W-:Y:S01]  /*2120*/  @!P3 SYNCS.ARRIVE.TRANS64 RZ, [UR17], R2 ;  /* 0x00000002ffffb9a7 */ /* 0x0005e20008000011 */
[----:B------:R-:W-:-:S04]  /*2130*/  ULOP3.LUT UR5, UR25, 0x2, URZ, 0xfc, !UPT ;  /* 0x0000000219057892 */ /* 0x000fc8000f8efcff */
[----:B------:R-:W-:-:S09]  /*2140*/  UISETP.NE.AND UP0, UPT, UR5, 0x2, UPT ;  /* 0x000000020500788c */ /* 0x000fd2000bf05270 */
[----:B------:R-:W-:Y:S05]  /*2150*/  BRA.U UP0, `(.L_x_36) ;  /* 0x0000000100047547 */ /* 0x000fea000b800000 */
[----:B------:R-:W-:Y:S05]  /*2160*/  BPT.TRAP 0x1 ;  /* 0x000000040000795c */ /* 0x000fea0000300000 */
.L_x_36:
[----:B------:R-:W-:Y:S04]  /*2170*/  BSSY.RECONVERGENT B0, `(.L_x_37) ;  /* 0x0000003000007945 */ /* 0x000fe80003800200 */
[----:B------:R-:W-:Y:S05]  /*2180*/  @P2 BRA `(.L_x_38) ;  /* 0x0000000000042947 */ /* 0x000fea0003800000 */
[----:B------:R-:W-:Y:S05]  /*2190*/  BPT.TRAP 0x1 ;  /* 0x000000040000795c */ /* 0x000fea0000300000 */
.L_x_38:
[----:B------:R-:W-:Y:S05]  /*21a0*/  BSYNC.RECONVERGENT B0 ;  /* 0x0000000000007941 */ /* 0x000fea0003800200 */
.L_x_37:
[----:B------:R-:W-:Y:S02]  /*21b0*/  UIADD3 UR5, UPT, UPT, UR4, 0x1, URZ ;  /* 0x0000000104057890 */ /* 0x000fe4000fffe0ff */
[----:B------:R-:W-:Y:S02]  /*21c0*/  UIADD3 UR14, UP1, UPT, UR28, 0x80, URZ ;  /* 0x000000801c0e7890 */ /* 0x000fe4000ff3e0ff */
[----:B------:R-:W-:Y:S02]  /*21d0*/  UISETP.NE.AND UP0, UPT, UR5, 0x11, UPT ;  /* 0x000000110500788c */ /* 0x000fe4000bf05270 */
[----:B------:R-:W-:Y:S02]  /*21e0*/  ULEA UR16, UR4, UR38, 0xc ;  /* 0x0000002604107291 */ /* 0x000fe4000f8e60ff */
[----:B------:R-:W-:Y:S02]  /*21f0*/  USEL UR8, URZ, 0x1, UP0 ;  /* 0x00000001ff087887 */ /* 0x000fe40008000000 */
[----:B------:R-:W-:-:S02]  /*2200*/  USEL UR7, UR5, URZ, UP0 ;  /* 0x000000ff05077287 */ /* 0x000fc40008000000 */
[----:B------:R-:W-:Y:S02]  /*2210*/  UIADD3 UR22, UP0, UPT, UR28, 0x180, URZ ;  /* 0x000001801c167890 */ /* 0x000fe4000ff1e0ff */
[----:B------:R-:W-:Y:S01]  /*2220*/  ULEA UR5, UR7, UR21, 0x3 ;  /* 0x0000001507057291 */ /* 0x000fe2000f8e18ff */
[----:B------:R-:W-:Y:S01]  /*2230*/  LOP3.LUT R12, R12, UR8, RZ, 0x3c, !PT ;  /* 0x000000080c0c7c12 */ /* 0x000fe2000f8e3cff */
[----:B------:R-:W-:Y:S02]  /*2240*/  ULEA UR8, UR4, UR37, 0xd ;  /* 0x0000002504087291 */ /* 0x000fe4000f8e68ff */
[----:B------:R-:W-:Y:S01]  /*2250*/  USHF.L.U32 UR18, UR6, 0x6, URZ ;  /* 0x0000000606127899 */ /* 0x000fe200080006ff */
[----:B-1----:R-:W-:Y:S01]  /*2260*/  SHF.L.U32 R0, R12, 0x1f, RZ ;  /* 0x0000001f0c007819 */ /* 0x002fe200000006ff */
[----:B------:R-:W-:Y:S02]  /*2270*/  UPRMT UR4, URZ, 0x5410, UR27 ;  /* 0x00005410ff047896 */ /* 0x000fe4000800001b */
[----:B------:R-:W-:Y:S01]  /*2280*/  UIADD3.X UR15, UPT, UPT, URZ, UR29, URZ, UP1, !UPT ;  /* 0x0000001dff0f7290 */ /* 0x000fe20008ffe4ff */
[----:B------:R3:W4:Y:S01]  /*2290*/  SYNCS.PHASECHK.TRANS64.TRYWAIT P0, [UR5+0x88], R0 ;  /* 0x00008800ff0075a7 */ /* 0x0007220008001105 */
[----:B------:R-:W-:-:S02]  /*22a0*/  UPRMT UR5, URZ, 0x5410, UR26 ;  /* 0x00005410ff057896 */ /* 0x000fc4000800001a */
[----:B------:R-:W-:Y:S01]  /*22b0*/  UIADD3.X UR23, UPT, UPT, URZ, UR29, URZ, UP0, !UPT ;  /* 0x0000001dff177290 */ /* 0x000fe200087fe4ff */
[----:B------:R-:W-:Y:S01]  /*22c0*/  UMOV UR32, 0x0 ;  /* 0x0000000000207882 */ /* 0x000fe20000000000 */
[----:B------:R-:W-:Y:S01]  /*22d0*/  UMOV UR33, 0x10000000 ;  /* 0x1000000000217882 */ /* 0x000fe20000000000 */
[----:B------:R-:W-:Y:S01]  /*22e0*/  UMOV UR19, UR35 ;  /* 0x0000002300137c82 */ /* 0x000fe20008000000 */
[----:B------:R-:W-:Y:S01]  /*22f0*/  UMOV UR20, UR36 ;  /* 0x0000002400147c82 */ /* 0x000fe20008000000 */
[----:B------:R-:W-:Y:S01]  /*2300*/  UMOV UR12, UR36 ;  /* 0x00000024000c7c82 */ /* 0x000fe20008000000 */
[----:B------:R-:W-:Y:S01]  /*2310*/  UMOV UR9, UR17 ;  /* 0x0000001100097c82 */ /* 0x000fe20008000000 */
[----:B------:R-:W-:Y:S01]  /*2320*/  UMOV UR10, UR18 ;  /* 0x00000012000a7c82 */ /* 0x000fe20008000000 */
[----:B------:R1:W-:Y:S01]  /*2330*/  UTMALDG.3D.MULTICAST [UR16], [UR14], UR4, desc[UR32] ;  /* 0x000020100e0073b4 */ /* 0x0003e20008011804 */
[----:B------:R-:W-:-:S04]  /*2340*/  UIADD3 UR6, UPT, UPT, UR6, 0x1, URZ ;  /* 0x0000000106067890 */ /* 0x000fc8000fffe0ff */
[----:B------:R-:W-:Y:S01]  /*2350*/  UISETP.NE.AND UP0, UPT, UR6, UR13, UPT ;  /* 0x0000000d0600728c */ /* 0x000fe2000bf05270 */
[----:B------:R3:W-:Y:S01]  /*2360*/  UTMALDG.3D.MULTICAST [UR8], [UR22], UR5, desc[UR32] ;  /* 0x00002008160073b4 */ /* 0x0007e20008011805 */
[----:B-1----:R-:W-:-:S07]  /*2370*/  UMOV UR4, UR7 ;  /* 0x0000000700047c82 */ /* 0x002fce0008000000 */
[----:B---3--:R-:W-:Y:S05]  /*2380*/  BRA.U UP0, `(.L_x_39) ;  /* 0xfffffffd004c7547 */ /* 0x008fea000b83ffff */
.L_x_33:
[C---:B------:R-:W-:Y:S01]  /*2390*/  LEA R3, R11.reuse, UR21, 0x3 ;  /* 0x000000150b037c11 */ /* 0x040fe2000f8e18ff */
[----:B------:R-:W-:Y:S01]  /*23a0*/  NOP ;  /* 0x0000000000007918 */ /* 0x000fe20000000000 */
[----:B-1----:R-:W-:Y:S02]  /*23b0*/  SHF.L.U32 R0, R10, 0x1f, RZ ;  /* 0x0000001f0a007819 */ /* 0x002fe400000006ff */
[----:B------:R-:W-:Y:S02]  /*23c0*/  LEA R5, R11, UR21, 0x4 ;  /* 0x000000150b057c11 */ /* 0x000fe4000f8e20ff */
[----:B--2-4-:R-:W1:Y:S02]  /*23d0*/  SYNCS.PHASECHK.TRANS64.TRYWAIT P0, [R3+URZ+0x140], R0 ;  /* 0x00014000030075a7 */ /* 0x014e6400080011ff */
[----:B-1----:R-:W-:Y:S05]  /*23e0*/  @!P0 BRA `(.L_x_40) ;  /* 0x0000005c00e08947 */ /* 0x002fea0003800000 */
.L_x_129:
[----:B------:R-:W2:Y:S01]  /*23f0*/  LDS.128 R4, [R5+0x1d0] ;  /* 0x0001d00005047984 */ /* 0x000ea20000000c00 */
[----:B------:R-:W-:Y:S01]  /*2400*/  UISETP.GE.AND UP0, UPT, UR42, 0x1, UPT ;  /* 0x000000012a00788c */ /* 0x000fe2000bf06270 */
[----:B------:R-:W-:Y:S01]  /*2410*/  @!PT LDS RZ, [RZ] ;  /* 0x00000000fffff984 */ /* 0x000fe20000000800 */
[----:B------:R-:W-:Y:S01]  /*2420*/  @!PT LDS RZ, [RZ] ;  /* 0x00000000fffff984 */ /* 0x000fe20000000800 */
[----:B------:R-:W-:Y:S01]  /*2430*/  @!PT LDS RZ, [RZ] ;  /* 0x00000000fffff984 */ /* 0x000fe20000000800 */
[----:B------:R-:W-:Y:S01]  /*2440*/  @!PT LDS RZ, [RZ] ;  /* 0x00000000fffff984 */ /* 0x000fe20000000800 */
[----:B------:R3:W-:Y:S06]  /*2450*/  MEMBAR.ALL.CTA ;  /* 0x0000000000007992 */ /* 0x0007ec0000008000 */
[----:B---3--:R-:W3:Y:S01]  /*2460*/  FENCE.VIEW.ASYNC.S ;  /* 0x00000000000073c6 */ /* 0x008ee20000000000 */
[----:B--2---:R-:W-:-:S13]  /*2470*/  LOP3.LUT P0, RZ, R6, 0x1, RZ, 0xc0, !PT ;  /* 0x0000000106ff7812 */ /* 0x004fda000780c0ff */
[----:B---3--:R-:W-:Y:S01]  /*2480*/  VOTEU.ANY UP1, P0 ;  /* 0x0000000000ff7886 */ /* 0x008fe20000020100 */
[----:B------:R-:W-:-:S13]  /*2490*/  PLOP3.LUT P0, PT, PT, PT, UP1, 0x80, 0x8 ;  /* 0x000000000008781c */ /* 0x000fda0003f0f018 */
[----:B-1----:R-:W-:Y:S02]  /*24a0*/  @P0 LOP3.LUT R0, R5, 0xffff, RZ, 0xc0, !PT ;  /* 0x0000ffff05000812 */ /* 0x002fe400078ec0ff */
[----:B------:R-:W-:Y:S02]  /*24b0*/  @P0 MOV R2, R4 ;  /* 0x0000000400020202 */ /* 0x000fe40000000f00 */
[----:B------:R-:W-:Y:S01]  /*24c0*/  @P0 R2UR UR5, R0 ;  /* 0x00000000000502ca */ /* 0x000fe200000e0000 */
[----:B------:R-:W-:Y:S01]  /*24d0*/  VIADD R0, R3, 0x150 ;  /* 0x0000015003007836 */ /* 0x000fe20000000000 */
[----:B------:R-:W-:Y:S02]  /*24e0*/  @P0 SHF.R.U32.HI R4, RZ, 0x10, R5 ;  /* 0x00000010ff040819 */ /* 0x000fe40000011605 */
[----:B------:R-:W-:Y:S02]  /*24f0*/  @P0 R2UR UR6, R2 ;  /* 0x00000000020602ca */ /* 0x000fe400000e0000 */
[----:B------:R-:W-:-:S02]  /*2500*/  PRMT R0, RZ, 0x654, R0 ;  /* 0x00000654ff007816 */ /* 0x000fc40000000000 */
[----:B------:R-:W-:Y:S02]  /*2510*/  @P0 R2UR UR4, R4 ;  /* 0x00000000040402ca */ /* 0x000fe400000e0000 */
[----:B------:R1:W-:Y:S03]  /*2520*/  SYNCS.ARRIVE.TRANS64.RED.A1T0 RZ, [R0+URZ], RZ ;  /* 0x000000ff00ff79a7 */ /* 0x0003e600081004ff */
[----:B------:R-:W-:-:S04]  /*2530*/  @UP1 UMOV UR39, UR5 ;  /* 0x0000000500271c82 */ /* 0x000fc80008000000 */
[----:B------:R-:W-:-:S04]  /*2540*/  @UP1 UMOV UR40, UR6 ;  /* 0x0000000600281c82 */ /* 0x000fc80008000000 */
[----:B------:R-:W-:Y:S01]  /*2550*/  @UP1 UMOV UR36, UR4 ;  /* 0x0000000400241c82 */ /* 0x000fe20008000000 */
[----:B------:R-:W-:Y:S05]  /*2560*/  BRA.U !UP0, `(.L_x_41) ;  /* 0x0000000108d47547 */ /* 0x000fea000b800000 */
[----:B------:R-:W2:Y:S01]  /*2570*/  LDCU.128 UR12, c[0x0][0xb10] ;  /* 0x00016200ff0c77ac */ /* 0x000ea20008000c00 */
[----:B------:R-:W3:Y:S01]  /*2580*/  LDCU UR22, c[0x0][0xb20] ;  /* 0x00016400ff1677ac */ /* 0x000ee20008000800 */
[----:B------:R-:W4:Y:S01]  /*2590*/  LDCU UR20, c[0x0][0xb0c] ;  /* 0x00016180ff1477ac */ /* 0x000f220008000800 */
[----:B------:R-:W1:Y:S01]  /*25a0*/  LDCU.64 UR8, c[0x0][0xb28] ;  /* 0x00016500ff0877ac */ /* 0x000e620008000a00 */
[----:B------:R-:W-:Y:S02]  /*25b0*/  UISETP.NE.AND UP3, UPT, UR42, 0x1, UPT ;  /* 0x000000012a00788c */ /* 0x000fe4000bf65270 */
[----:B--2---:R-:W-:Y:S02]  /*25c0*/  UIMAD.WIDE.U32 UR10, UR41, UR15, URZ ;  /* 0x0000000f290a72a5 */ /* 0x004fe4000f8e00ff */
[----:B------:R-:W-:Y:S02]  /*25d0*/  UIMAD.WIDE.U32 UR4, UR43, UR12, URZ ;  /* 0x0000000c2b0472a5 */ /* 0x000fe4000f8e00ff */
[----:B------:R-:W-:-:S02]  /*25e0*/  UISETP.NE.AND UP0, UPT, UR14, 0x1, UPT ;  /* 0x000000010e00788c */ /* 0x000fc4000bf05270 */
[----:B------:R-:W-:Y:S01]  /*25f0*/  UIMAD.WIDE.U32 UR18, UR39, UR15, URZ ;  /* 0x0000000f271272a5 */ /* 0x000fe2000f8e00ff */
[----:B------:R-:W-:Y:S02]  /*2600*/  UMOV UR10, UR11 ;  /* 0x0000000b000a7c82 */ /* 0x000fe40008000000 */
[----:B------:R-:W-:Y:S01]  /*2610*/  UMOV UR4, UR5 ;  /* 0x0000000500047c82 */ /* 0x000fe20008000000 */
[----:B---3--:R-:W-:Y:S02]  /*2620*/  USHF.R.U32.HI UR10, URZ, UR22, UR10 ;  /* 0x00000016ff0a7299 */ /* 0x008fe4000801160a */
[----:B----4-:R-:W-:Y:S02]  /*2630*/  UISETP.NE.AND UP2, UPT, UR20, 0x1, UPT ;  /* 0x000000011400788c */ /* 0x010fe4000bf45270 */
[----:B------:R-:W-:Y:S02]  /*2640*/  USHF.R.U32.HI UR4, URZ, UR13, UR4 ;  /* 0x0000000dff047299 */ /* 0x000fe40008011604 */
[----:B------:R-:W-:-:S02]  /*2650*/  USEL UR5, UR41, UR10, !UP0 ;  /* 0x0000000a29057287 */ /* 0x000fc4000c000000 */
[----:B------:R-:W-:Y:S02]  /*2660*/  USEL UR6, UR43, UR4, !UP2 ;  /* 0x000000042b067287 */ /* 0x000fe4000d000000 */
[----:B-1----:R-:W-:Y:S01]  /*2670*/  UIMAD.WIDE.U32 UR10, UR5, UR8, URZ ;  /* 0x00000008050a72a5 */ /* 0x002fe2000f8e00ff */
[----:B------:R-:W-:Y:S01]  /*2680*/  UMOV UR4, UR19 ;  /* 0x0000001300047c82 */ /* 0x000fe20008000000 */
[----:B------:R-:W-:Y:S02]  /*2690*/  UIMAD.WIDE.U32 UR16, UR40, UR12, URZ ;  /* 0x0000000c281072a5 */ /* 0x000fe4000f8e00ff */
[----:B------:R-:W-:-:S03]  /*26a0*/  UIMAD.WIDE.U32 UR18, UR6, UR8, URZ ;  /* 0x00000008061272a5 */ /* 0x000fc6000f8e00ff */
[----:B------:R-:W-:Y:S01]  /*26b0*/  UMOV UR10, UR11 ;  /* 0x0000000b000a7c82 */ /* 0x000fe20008000000 */
[----:B------:R-:W-:Y:S02]  /*26c0*/  USHF.R.U32.HI UR4, URZ, UR22, UR4 ;  /* 0x00000016ff047299 */ /* 0x000fe40008011604 */
[----:B------:R-:W-:Y:S01]  /*26d0*/  @UP3 USHF.R.U32.HI UR5, URZ, UR9, UR10 ;  /* 0x00000009ff053299 */ /* 0x000fe2000801160a */
[----:B------:R-:W-:Y:S01]  /*26e0*/  UMOV UR16, UR17 ;  /* 0x0000001100107c82 */ /* 0x000fe20008000000 */
[----:B------:R-:W-:Y:S01]  /*26f0*/  UMOV UR18, UR19 ;  /* 0x0000001300127c82 */ /* 0x000fe20008000000 */
[----:B------:R-:W-:Y:S02]  /*2700*/  USHF.R.U32.HI UR13, URZ, UR13, UR16 ;  /* 0x0000000dff0d7299 */ /* 0x000fe40008011610 */
[----:B------:R-:W-:Y:S02]  /*2710*/  USEL UR4, UR39, UR4, !UP0 ;  /* 0x0000000427047287 */ /* 0x000fe4000c000000 */
[----:B------:R-:W-:-:S02]  /*2720*/  @UP3 USHF.R.U32.HI UR6, URZ, UR9, UR18 ;  /* 0x00000009ff063299 */ /* 0x000fc40008011612 */
[----:B------:R-:W-:Y:S02]  /*2730*/  UIMAD UR10, UR42, UR5, URZ ;  /* 0x000000052a0a72a4 */ /* 0x000fe4000f8e02ff */
[----:B------:R-:W-:Y:S02]  /*2740*/  USEL UR5, UR40, UR13, !UP2 ;  /* 0x0000000d28057287 */ /* 0x000fe4000d000000 */
[----:B------:R-:W-:Y:S02]  /*2750*/  UIMAD UR12, UR42, UR6, URZ ;  /* 0x000000062a0c72a4 */ /* 0x000fe4000f8e02ff */
[----:B------:R-:W-:Y:S02]  /*2760*/  UISETP.GE.AND UP0, UPT, UR4, UR10, UPT ;  /* 0x0000000a0400728c */ /* 0x000fe4000bf06270 */
[----:B------:R-:W-:Y:S02]  /*2770*/  UIMAD.WIDE.U32 UR10, UR4, UR8, URZ ;  /* 0x00000008040a72a5 */ /* 0x000fe4000f8e00ff */
[----:B------:R-:W-:-:S02]  /*2780*/  UISETP.GE.OR UP0, UPT, UR5, UR12, UP0 ;  /* 0x0000000c0500728c */ /* 0x000fc40008706670 */
        /* <DEDUP_REMOVED lines=19> */
.L_x_41:
[----:B------:R-:W2:Y:S02]  /*28c0*/  LDCU UR4, c[0x0][0xb30] ;  /* 0x00016600ff0477ac */ /* 0x000ea40008000800 */
[----:B--2---:R-:W-:-:S09]  /*28d0*/  UISETP.NE.AND UP0, UPT, UR4, 0x1, UPT ;  /* 0x000000010400788c */ /* 0x004fd2000bf05270 */
        /* <DEDUP_REMOVED lines=18> */
.L_x_42:
[----:B------:R-:W-:Y:S01]  /*2a00*/  VIADD R11, R11, 0x1 ;  /* 0x000000010b0b7836 */ /* 0x000fe20000000000 */
[----:B------:R-:W-:Y:S01]  /*2a10*/  PLOP3.LUT P1, PT, PT, PT, PT, 0x80, 0x8 ;  /* 0x000000000008781c */ /* 0x000fe20003f2f070 */
[----:B------:R-:W-:Y:S02]  /*2a20*/  UIADD3 UR16, UPT, UPT, UR40, UR60, URZ ;  /* 0x0000003c28107290 */ /* 0x000fe4000fffe0ff */
[----:B------:R-:W-:Y:S01]  /*2a30*/  UIADD3 UR20, UPT, UPT, UR39, UR59, URZ ;  /* 0x0000003b27147290 */ /* 0x000fe2000fffe0ff */
[----:B------:R-:W-:-:S04]  /*2a40*/  ISETP.NE.AND P0, PT, R11, 0x2, PT ;  /* 0x000000020b00780c */ /* 0x000fc80003f05270 */
[----:B------:R-:W-:Y:S02]  /*2a50*/  SEL R3, RZ, 0x1, P0 ;  /* 0x00000001ff037807 */ /* 0x000fe40000000000 */
[----:B------:R-:W-:Y:S02]  /*2a60*/  SEL R11, R11, RZ, P0 ;  /* 0x000000ff0b0b7207 */ /* 0x000fe40000000000 */
[----:B------:R-:W-:Y:S01]  /*2a70*/  LOP3.LUT R10, R10, R3, RZ, 0x3c, !PT ;  /* 0x000000030a0a7212 */ /* 0x000fe200078e3cff */
[----:B------:R-:W-:Y:S06]  /*2a80*/  BRA.U UP1, `(.L_x_43) ;  /* 0xfffffff101547547 */ /* 0x000fec000b83ffff */
[----:B------:R-:W-:Y:S01]  /*2a90*/  UIADD3 UR21, UPT, UPT, UR21, 0x88, URZ ;  /* 0x0000008815157890 */ /* 0x000fe2000fffe0ff */
[----:B------:R-:W-:-:S03]  /*2aa0*/  SHF.L.U32 R3, R12, 0x1f, RZ ;  /* 0x0000001f0c037819 */ /* 0x000fc600000006ff */
[----:B------:R-:W-:-:S09]  /*2ab0*/  ULEA UR4, UR7, UR21, 0x3 ;  /* 0x0000001507047291 */ /* 0x000fd2000f8e18ff */
[----:B------:R-:W2:Y:S02]  /*2ac0*/  SYNCS.PHASECHK.TRANS64.TRYWAIT P0, [UR4], R3 ;  /* 0x00000003ff0075a7 */ /* 0x000ea40008001104 */
[----:B--2---:R-:W-:Y:S05]  /*2ad0*/  @!P0 BRA `(.L_x_44) ;  /* 0x0000005800388947 */ /* 0x004fea0003800000 */
.L_x_131:
[----:B------:R-:W-:-:S04]  /*2ae0*/  UIADD3 UR4, UPT, UPT, UR7, 0x1, URZ ;  /* 0x0000000107047890 */ /* 0x000fc8000fffe0ff */
[----:B------:R-:W-:-:S04]  /*2af0*/  UISETP.NE.AND UP0, UPT, UR4, 0x11, UPT ;  /* 0x000000110400788c */ /* 0x000fc8000bf05270 */
[----:B------:R-:W-:Y:S02]  /*2b00*/  USEL UR6, URZ, 0x1, UP0 ;  /* 0x00000001ff067887 */ /* 0x000fe40008000000 */
[----:B------:R-:W-:-:S04]  /*2b10*/  USEL UR4, UR4, URZ, UP0 ;  /* 0x000000ff04047287 */ /* 0x000fc80008000000 */
[----:B------:R-:W-:Y:S01]  /*2b20*/  ULEA UR5, UR4, UR21, 0x3 ;  /* 0x0000001504057291 */ /* 0x000fe2000f8e18ff */
[----:B------:R-:W-:-:S04]  /*2b30*/  LOP3.LUT R2, R12, UR6, RZ, 0x3c, !PT ;  /* 0x000000060c027c12 */ /* 0x000fc8000f8e3cff */
[----:B-1----:R-:W-:-:S04]  /*2b40*/  SHF.L.U32 R3, R2, 0x1f, RZ ;  /* 0x0000001f02037819 */ /* 0x002fc800000006ff */
[----:B------:R-:W1:Y:S02]  /*2b50*/  SYNCS.PHASECHK.TRANS64.TRYWAIT P0, [UR5], R3 ;  /* 0x00000003ff0075a7 */ /* 0x000e640008001105 */
[----:B-1----:R-:W-:Y:S05]  /*2b60*/  @!P0 BRA `(.L_x_45) ;  /* 0x00000058002c8947 */ /* 0x002fea0003800000 */
.L_x_133:
        /* <DEDUP_REMOVED lines=9> */
.L_x_135:
        /* <DEDUP_REMOVED lines=9> */
.L_x_137:
        /* <DEDUP_REMOVED lines=9> */
.L_x_139:
        /* <DEDUP_REMOVED lines=9> */
.L_x_141:
        /* <DEDUP_REMOVED lines=9> */
.L_x_143:
        /* <DEDUP_REMOVED lines=9> */
.L_x_145:
        /* <DEDUP_REMOVED lines=9> */
.L_x_147:
        /* <DEDUP_REMOVED lines=9> */
.L_x_149:
        /* <DEDUP_REMOVED lines=9> */
.L_x_151:
        /* <DEDUP_REMOVED lines=9> */
.L_x_153:
        /* <DEDUP_REMOVED lines=9> */
.L_x_155:
        /* <DEDUP_REMOVED lines=9> */
.L_x_157:
        /* <DEDUP_REMOVED lines=9> */
.L_x_159:
        /* <DEDUP_REMOVED lines=9> */
.L_x_161:
[----:B------:R-:W-:-:S04]  /*3350*/  UIADD3 UR4, UPT, UPT, UR4, 0x1, URZ ;  /* 0x0000000104047890 */ /* 0x000fc8000fffe0ff */
[----:B------:R-:W-:-:S04]  /*3360*/  UISETP.NE.AND UP0, UPT, UR4, 0x11, UPT ;  /* 0x000000110400788c */ /* 0x000fc8000bf05270 */
[----:B------:R-:W-:Y:S02]  /*3370*/  USEL UR5, URZ, 0x1, UP0 ;  /* 0x00000001ff057887 */ /* 0x000fe40008000000 */
[----:B------:R-:W-:-:S04]  /*3380*/  USEL UR4, UR4, URZ, UP0 ;  /* 0x000000ff04047287 */ /* 0x000fc80008000000 */
[----:B------:R-:W-:Y:S01]  /*3390*/  ULEA UR4, UR4, UR21, 0x3 ;  /* 0x0000001504047291 */ /* 0x000fe2000f8e18ff */
[----:B-1----:R-:W-:-:S04]  /*33a0*/  LOP3.LUT R3, R2, UR5, RZ, 0x3c, !PT ;  /* 0x0000000502037c12 */ /* 0x002fc8000f8e3cff */
[----:B------:R-:W-:Y:S01]  /*33b0*/  SHF.L.U32 R3, R3, 0x1f, RZ ;  /* 0x0000001f03037819 */ /* 0x000fe200000006ff */
[----:B------:R-:W-:-:S07]  /*33c0*/  IMAD.U32 R0, RZ, RZ, UR4 ;  /* 0x00000004ff007e24 */ /* 0x000fce000f8e00ff */
.L_x_60:
[----:B-1----:R1:W2:Y:S02]  /*33d0*/  SYNCS.PHASECHK.TRANS64.TRYWAIT P0, [R0+URZ], R3 ;  /* 0x00000003000075a7 */ /* 0x0022a400080011ff */
[----:B--2---:R-:W-:Y:S05]  /*33e0*/  @!P0 NANOSLEEP.SYNCS 0x989680 ;  /* 0x009896800000895d */ /* 0x004fea0003900000 */
[----:B------:R-:W2:Y:S02]  /*33f0*/  @!P0 SYNCS.PHASECHK.TRANS64 P0, [R0+URZ], R3 ;  /* 0x00000003000085a7 */ /* 0x000ea400080010ff */
[----:B--2---:R-:W-:Y:S05]  /*3400*/  @P0 EXIT ;  /* 0x000000000000094d */ /* 0x004fea0003800000 */
[----:B------:R-:W-:Y:S05]  /*3410*/  BRA `(.L_x_60) ;  /* 0xfffffffc00ec7947 */ /* 0x000fea000383ffff */
.L_x_23:
[----:B------:R-:W2:Y:S02]  /*3420*/  S2UR UR4, SR_CgaCtaId ;  /* 0x00000000000479c3 */ /* 0x000ea40000008800 */
[----:B--2---:R-:W-:-:S04]  /*3430*/  UISETP.NE.AND UP0, UPT, UR4, URZ, UPT ;  /* 0x000000ff0400728c */ /* 0x004fc8000bf05270 */
[----:B------:R-:W-:-:S09]  /*3440*/  UISETP.NE.OR UP0, UPT, UR17, 0x1, UP0 ;  /* 0x000000011100788c */ /* 0x000fd20008705670 */
[----:B------:R-:W-:Y:S05]  /*3450*/  BRA.U UP0, `(.L_x_61) ;  /* 0x00000005004c7547 */ /* 0x000fea000b800000 */
[----:B------:R-:W2:Y:S01]  /*3460*/  S2UR UR5, SR_CgaCtaId ;  /* 0x00000000000579c3 */ /* 0x000ea20000008800 */
[----:B------:R-:W-:Y:S01]  /*3470*/  UMOV UR4, 0x400 ;  /* 0x0000040000047882 */ /* 0x000fe20000000000 */
[----:B------:R-:W-:Y:S01]  /*3480*/  ISETP.GE.U32.AND P2, PT, R0, 0x8, PT ;  /* 0x000000080000780c */ /* 0x000fe20003f46070 */
[----:B------:R-:W-:Y:S01]  /*3490*/  IMAD.MOV.U32 R12, RZ, RZ, 0x1 ;  /* 0x00000001ff0c7424 */ /* 0x000fe200078e00ff */
[----:B------:R-:W-:Y:S02]  /*34a0*/  CS2R R10, SRZ ;  /* 0x00000000000a7805 */ /* 0x000fe4000001ff00 */
[----:B------:R-:W-:Y:S01]  /*34b0*/  CS2R R8, SRZ ;  /* 0x0000000000087805 */ /* 0x000fe2000001ff00 */
[----:B--2---:R-:W-:-:S03]  /*34c0*/  ULEA UR6, UR5, UR4, 0x18 ;  /* 0x0000000405067291 */ /* 0x004fc6000f8ec0ff */
[----:B------:R-:W-:-:S09]  /*34d0*/  UMOV UR5, URZ ;  /* 0x000000ff00057c82 */ /* 0x000fd20008000000 */
.L_x_65:
[----:B------:R-:W-:Y:S02]  /*34e0*/  LEA R2, R8, UR6, 0x3 ;  /* 0x0000000608027c11 */ /* 0x000fe4000f8e18ff */
[----:B------:R-:W-:-:S03]  /*34f0*/  SHF.L.U32 R5, R9, 0x1f, RZ ;  /* 0x0000001f09057819 */ /* 0x000fc600000006ff */
[----:B------:R-:W-:Y:S01]  /*3500*/  VIADD R4, R2, 0x1b0 ;  /* 0x000001b002047836 */ /* 0x000fe20000000000 */
[----:B------:R-:W2:Y:S02]  /*3510*/  SYNCS.PHASECHK.TRANS64.TRYWAIT P0, [R2+URZ+0x1a0], R5 ;  /* 0x0001a005020075a7 */ /* 0x000ea400080011ff */
[----:B--2---:R-:W-:Y:S05]  /*3520*/  @!P0 BRA `(.L_x_62) ;  /* 0x0000005400248947 */ /* 0x004fea0003800000 */
.L_x_162:
[----:B------:R-:W-:Y:S01]  /*3530*/  ULEA UR4, UR5, UR6, 0x3 ;  /* 0x0000000605047291 */ /* 0x000fe2000f8e18ff */
[----:B------:R-:W-:Y:S02]  /*3540*/  PRMT R4, RZ, 0x654, R4 ;  /* 0x00000654ff047816 */ /* 0x000fe40000000004 */
[----:B--2---:R-:W-:Y:S01]  /*3550*/  SHF.L.U32 R5, R12, 0x1f, RZ ;  /* 0x0000001f0c057819 */ /* 0x004fe200000006ff */
[----:B------:R-:W-:Y:S01]  /*3560*/  UIADD3 UR7, UPT, UPT, UR4, 0x140, URZ ;  /* 0x0000014004077890 */ /* 0x000fe2000fffe0ff */
[----:B------:R2:W-:Y:S05]  /*3570*/  SYNCS.ARRIVE.TRANS64.RED.A1T0 RZ, [R4+URZ], RZ ;  /* 0x000000ff04ff79a7 */ /* 0x0005ea00081004ff */
[----:B------:R-:W-:Y:S01]  /*3580*/  IMAD.U32 R7, RZ, RZ, UR7 ;  /* 0x00000007ff077e24 */ /* 0x000fe2000f8e00ff */
[----:B------:R-:W3:Y:S04]  /*3590*/  SYNCS.PHASECHK.TRANS64.TRYWAIT P0, [UR4+0x150], R5 ;  /* 0x00015005ff0075a7 */ /* 0x000ee80008001104 */
[----:B------:R-:W-:Y:S01]  /*35a0*/  PRMT R6, R0, 0x654, R7 ;  /* 0x0000065400067816 */ /* 0x000fe20000000007 */
[----:B--2---:R-:W-:Y:S01]  /*35b0*/  @!P2 IMAD.MOV.U32 R4, RZ, RZ, 0x10 ;  /* 0x00000010ff04a424 */ /* 0x004fe200078e00ff */
[----:B---3--:R-:W-:Y:S06]  /*35c0*/  @!P0 BRA `(.L_x_63) ;  /* 0x0000005400108947 */ /* 0x008fec0003800000 */
.L_x_164:
[----:B------:R-:W-:Y:S01]  /*35d0*/  ULEA UR8, UR5, UR6, 0x4 ;  /* 0x0000000605087291 */ /* 0x000fe2000f8e20ff */
[----:B------:R-:W-:Y:S01]  /*35e0*/  SEL R3, R6, R3, !P2 ;  /* 0x0000000306037207 */ /* 0x000fe20005000000 */
[----:B------:R-:W-:Y:S01]  /*35f0*/  UIADD3 UR9, UPT, UPT, UR4, 0x140, URZ ;  /* 0x0000014004097890 */ /* 0x000fe2000fffe0ff */
[----:B--2---:R-:W-:Y:S01]  /*3600*/  LEA R2, R11, UR6, 0x3 ;  /* 0x000000060b027c11 */ /* 0x004fe2000f8e18ff */
[----:B------:R-:W-:Y:S01]  /*3610*/  UIADD3 UR8, UPT, UPT, UR8, 0x1d0, URZ ;  /* 0x000001d008087890 */ /* 0x000fe2000fffe0ff */
[----:B------:R-:W-:Y:S01]  /*3620*/  SHF.L.U32 R5, R10, 0x1f, RZ ;  /* 0x0000001f0a057819 */ /* 0x000fe200000006ff */
[----:B------:R2:W-:Y:S01]  /*3630*/  @!P2 SYNCS.ARRIVE.TRANS64.RED RZ, [R3+URZ], R4 ;  /* 0x0000000403ffa9a7 */ /* 0x0005e200080004ff */
[----:B------:R-:W-:Y:S01]  /*3640*/  UIADD3 UR4, UPT, UPT, UR5, 0x1, URZ ;  /* 0x0000000105047890 */ /* 0x000fe2000fffe0ff */
[----:B------:R-:W-:-:S03]  /*3650*/  VIADD R8, R8, 0x1 ;  /* 0x0000000108087836 */ /* 0x000fc60000000000 */
[----:B------:R-:W-:Y:S02]  /*3660*/  UISETP.NE.AND UP0, UPT, UR4, 0x2, UPT ;  /* 0x000000020400788c */ /* 0x000fe4000bf05270 */
[----:B------:R-:W-:Y:S06]  /*3670*/  UGETNEXTWORKID.BROADCAST [UR8], [UR9] ;  /* 0x00000000080073ca */ /* 0x000fec0008000100 */
[----:B------:R-:W-:Y:S01]  /*3680*/  USEL UR7, URZ, 0x1, UP0 ;  /* 0x00000001ff077887 */ /* 0x000fe20008000000 */
[----:B------:R-:W-:Y:S01]  /*3690*/  ISETP.NE.AND P0, PT, R8, 0x2, PT ;  /* 0x000000020800780c */ /* 0x000fe20003f05270 */
[----:B------:R-:W-:Y:S01]  /*36a0*/  USEL UR5, UR4, URZ, UP0 ;  /* 0x000000ff04057287 */ /* 0x000fe20008000000 */
[----:B------:R-:W3:Y:S03]  /*36b0*/  SYNCS.PHASECHK.TRANS64.TRYWAIT P1, [R2+URZ+0x140], R5 ;  /* 0x00014005020075a7 */ /* 0x000ee600080211ff */
[----:B------:R-:W-:Y:S01]  /*36c0*/  LOP3.LUT R12, R12, UR7, RZ, 0x3c, !PT ;  /* 0x000000070c0c7c12 */ /* 0x000fe2000f8e3cff */
[----:B--23--:R-:W-:Y:S07]  /*36d0*/  @!P1 BRA `(.L_x_64) ;  /* 0x0000005000e49947 */ /* 0x00cfee0003800000 */
.L_x_165:
[C---:B------:R-:W-:Y:S01]  /*36e0*/  LEA R4, R11.reuse, UR6, 0x4 ;  /* 0x000000060b047c11 */ /* 0x040fe2000f8e20ff */
[----:B--2---:R-:W-:Y:S01]  /*36f0*/  VIADD R2, R2, 0x150 ;  /* 0x0000015002027836 */ /* 0x004fe20000000000 */
[----:B------:R-:W-:Y:S01]  /*3700*/  SEL R8, R8, RZ, P0 ;  /* 0x000000ff08087207 */ /* 0x000fe20000000000 */
[----:B------:R-:W-:-:S03]  /*3710*/  VIADD R11, R11, 0x1 ;  /* 0x000000010b0b7836 */ /* 0x000fc60000000000 */
[----:B------:R-:W2:Y:S01]  /*3720*/  LDS.128 R4, [R4+0x1d0] ;  /* 0x0001d00004047984 */ /* 0x000ea20000000c00 */
[----:B------:R-:W-:Y:S02]  /*3730*/  PRMT R2, RZ, 0x654, R2 ;  /* 0x00000654ff027816 */ /* 0x000fe40000000002 */
[C---:B------:R-:W-:Y:S01]  /*3740*/  ISETP.NE.AND P1, PT, R11.reuse, 0x2, PT ;  /* 0x000000020b00780c */ /* 0x040fe20003f25270 */
[----:B------:R-:W-:Y:S01]  /*3750*/  @!PT LDS RZ, [RZ] ;  /* 0x00000000fffff984 */ /* 0x000fe20000000800 */
[----:B------:R-:W-:Y:S01]  /*3760*/  @!PT LDS RZ, [RZ] ;  /* 0x00000000fffff984 */ /* 0x000fe20000000800 */
[----:B------:R-:W-:Y:S01]  /*3770*/  @!PT LDS RZ, [RZ] ;  /* 0x00000000fffff984 */ /* 0x000fe20000000800 */
[----:B------:R-:W-:Y:S01]  /*3780*/  @!PT LDS RZ, [RZ] ;  /* 0x00000000fffff984 */ /* 0x000fe20000000800 */
[----:B------:R3:W-:Y:S06]  /*3790*/  MEMBAR.ALL.CTA ;  /* 0x0000000000007992 */ /* 0x0007ec0000008000 */
[----:B---3--:R-:W3:Y:S01]  /*37a0*/  FENCE.VIEW.ASYNC.S ;  /* 0x00000000000073c6 */ /* 0x008ee20000000000 */
[----:B------:R-:W-:Y:S01]  /*37b0*/  SEL R11, R11, RZ, P1 ;  /* 0x000000ff0b0b7207 */ /* 0x000fe20000800000 */
[----:B---3--:R3:W-:Y:S01]  /*37c0*/  SYNCS.ARRIVE.TRANS64.RED.A1T0 RZ, [R2+URZ], RZ ;  /* 0x000000ff02ff79a7 */ /* 0x0087e200081004ff */
[----:B--2---:R-:W-:-:S02]  /*37d0*/  LOP3.LUT P3, RZ, R6, 0x1, RZ, 0xc0, !PT ;  /* 0x0000000106ff7812 */ /* 0x004fc4000786c0ff */
[----:B------:R-:W-:-:S04]  /*37e0*/  SEL R5, RZ, 0x1, P1 ;  /* 0x00000001ff057807 */ /* 0x000fc80000800000 */
[----:B------:R-:W-:Y:S02]  /*37f0*/  LOP3.LUT R10, R10, R5, RZ, 0x3c, !PT ;  /* 0x000000050a0a7212 */ /* 0x000fe400078e3cff */
[----:B---3--:R-:W-:-:S04]  /*3800*/  SEL R2, RZ, 0x1, P0 ;  /* 0x00000001ff027807 */ /* 0x008fc80000000000 */
[----:B------:R-:W-:Y:S01]  /*3810*/  LOP3.LUT R9, R9, R2, RZ, 0x3c, !PT ;  /* 0x0000000209097212 */ /* 0x000fe200078e3cff */
[----:B------:R-:W-:Y:S06]  /*3820*/  @P3 BRA `(.L_x_65) ;  /* 0xfffffffc002c3947 */ /* 0x000fec000383ffff */
[----:B------:R-:W-:Y:S01]  /*3830*/  ULEA UR4, UR5, UR6, 0x3 ;  /* 0x0000000605047291 */ /* 0x000fe2000f8e18ff */
[----:B------:R-:W-:-:S08]  /*3840*/  SHF.L.U32 R3, R12, 0x1f, RZ ;  /* 0x0000001f0c037819 */ /* 0x000fd000000006ff */
[----:B------:R-:W2:Y:S02]  /*3850*/  SYNCS.PHASECHK.TRANS64 P0, [UR4+0x150], R3 ;  /* 0x00015003ff0075a7 */ /* 0x000ea40008001004 */
[----:B--2---:R-:W-:Y:S05]  /*3860*/  @P0 BRA `(.L_x_66) ;  /* 0x0000000000080947 */ /* 0x004fea0003800000 */
[----:B------:R-:W2:Y:S02]  /*3870*/  SYNCS.PHASECHK.TRANS64.TRYWAIT P0, [UR4+0x150], R3 ;  /* 0x00015003ff0075a7 */ /* 0x000ea40008001104 */
[----:B--2---:R-:W-:Y:S05]  /*3880*/  @!P0 BRA `(.L_x_67) ;  /* 0x00000050008c8947 */ /* 0x004fea0003800000 */
.L_x_66:
[----:B------:R-:W-:-:S04]  /*3890*/  UIADD3 UR7, UPT, UPT, UR5, 0x1, URZ ;  /* 0x0000000105077890 */ /* 0x000fc8000fffe0ff */
[----:B------:R-:W-:-:S04]  /*38a0*/  UISETP.NE.AND UP0, UPT, UR7, 0x2, UPT ;  /* 0x000000020700788c */ /* 0x000fc8000bf05270 */
[----:B------:R-:W-:Y:S02]  /*38b0*/  USEL UR8, URZ, 0x1, UP0 ;  /* 0x00000001ff087887 */ /* 0x000fe40008000000 */
[----:B------:R-:W-:-:S04]  /*38c0*/  USEL UR7, UR7, URZ, UP0 ;  /* 0x000000ff07077287 */ /* 0x000fc80008000000 */
[----:B------:R-:W-:Y:S01]  /*38d0*/  ULEA UR7, UR7, UR6, 0x3 ;  /* 0x0000000607077291 */ /* 0x000fe2000f8e18ff */
[----:B--2---:R-:W-:-:S04]  /*38e0*/  LOP3.LUT R3, R12, UR8, RZ, 0x3c, !PT ;  /* 0x000000080c037c12 */ /* 0x004fc8000f8e3cff */
[----:B------:R-:W-:-:S04]  /*38f0*/  SHF.L.U32 R0, R3, 0x1f, RZ ;  /* 0x0000001f03007819 */ /* 0x000fc800000006ff */
[----:B------:R-:W2:Y:S02]  /*3900*/  SYNCS.PHASECHK.TRANS64 P0, [UR7+0x150], R0 ;  /* 0x00015000ff0075a7 */ /* 0x000ea40008001007 */
[----:B-12---:R-:W-:Y:S05]  /*3910*/  @P0 EXIT ;  /* 0x000000000000094d */ /* 0x006fea0003800000 */
[----:B------:R-:W-:Y:S02]  /*3920*/  SHF.L.U32 R3, R3, 0x1f, RZ ;  /* 0x0000001f03037819 */ /* 0x000fe400000006ff */
[----:B------:R-:W-:-:S07]  /*3930*/  MOV R0, UR7 ;  /* 0x0000000700007c02 */ /* 0x000fce0008000f00 */
.L_x_68:
[----:B-1----:R1:W2:Y:S02]  /*3940*/  SYNCS.PHASECHK.TRANS64.TRYWAIT P0, [R0+URZ+0x150], R3 ;  /* 0x00015003000075a7 */ /* 0x0022a400080011ff */
[----:B--2---:R-:W-:Y:S05]  /*3950*/  @!P0 NANOSLEEP.SYNCS 0x989680 ;  /* 0x009896800000895d */ /* 0x004fea0003900000 */
[----:B------:R-:W2:Y:S02]  /*3960*/  @!P0 SYNCS.PHASECHK.TRANS64 P0, [R0+URZ+0x150], R3 ;  /* 0x00015003000085a7 */ /* 0x000ea400080010ff */
[----:B--2---:R-:W-:Y:S05]  /*3970*/  @P0 EXIT ;  /* 0x000000000000094d */ /* 0x004fea0003800000 */
[----:B------:R-:W-:Y:S05]  /*3980*/  BRA `(.L_x_68) ;  /* 0xfffffffc00ec7947 */ /* 0x000fea000383ffff */
.L_x_61:
[----:B------:R-:W-:Y:S05]  /*3990*/  BRA.U UP6, `(.L_x_69) ;  /* 0x0000000d06a07547 */ /* 0x000fea000b800000 */
[----:B------:R-:W2:Y:S01]  /*39a0*/  S2UR UR7, SR_CgaCtaId ;  /* 0x00000000000779c3 */ /* 0x000ea20000008800 */
[----:B------:R-:W-:Y:S01]  /*39b0*/  UMOV UR4, 0x40 ;  /* 0x0000004000047882 */ /* 0x000fe20000000000 */
[----:B------:R-:W-:Y:S01]  /*39c0*/  NOP ;  /* 0x0000000000007918 */ /* 0x000fe20000000000 */
[----:B------:R-:W-:Y:S01]  /*39d0*/  UMOV UR6, 0x400 ;  /* 0x0000040000067882 */ /* 0x000fe20000000000 */
[----:B--2---:R-:W-:Y:S02]  /*39e0*/  ULEA UR5, UR7, UR4, 0x18 ;  /* 0x0000000407057291 */ /* 0x004fe4000f8ec0ff */
[----:B------:R-:W-:-:S07]  /*39f0*/  ULEA UR6, UR7, UR6, 0x18 ;  /* 0x0000000607067291 */ /* 0x000fce000f8ec0ff */
[----:B------:R-:W2:Y:S02]  /*3a00*/  LDS.U8 R0, [UR5+0x1c] ;  /* 0x00001c05ff007984 */ /* 0x000ea40008000000 */
[----:B--2---:R-:W-:-:S13]  /*3a10*/  ISETP.NE.AND P0, PT, R0, RZ, PT ;  /* 0x000000ff0000720c */ /* 0x004fda0003f05270 */
[----:B------:R-:W-:Y:S05]  /*3a20*/  @P0 BRA `(.L_x_70) ;  /* 0x0000000000580947 */ /* 0x000fea0003800000 */
[----:B------:R-:W-:-:S13]  /*3a30*/  ELECT P0, URZ, PT ;  /* 0x0000000000ff782f */ /* 0x000fda0003800000 */
[----:B------:R-:W-:Y:S05]  /*3a40*/  @!P0 BRA `(.L_x_71) ;  /* 0x0000000000608947 */ /* 0x000fea0003800000 */
[----:B------:R-:W-:Y:S01]  /*3a50*/  UMOV UR4, 0x10 ;  /* 0x0000001000047882 */ /* 0x000fe20000000000 */
[----:B------:R-:W-:Y:S01]  /*3a60*/  HFMA2 R0, -RZ, RZ, 0, 5.9604644775390625e-08 ;  /* 0x00000001ff007431 */ /* 0x000fe200000001ff */
[----:B------:R-:W-:-:S03]  /*3a70*/  MOV R3, 0xffff ;  /* 0x0000ffff00037802 */ /* 0x000fc60000000f00 */
[----:B------:R-:W-:Y:S04]  /*3a80*/  DEPBAR.LE SB2, 0x36 ;  /* 0x0000ad800000791a */ /* 0x000fe80000000000 */
[----:B------:R-:W2:Y:S02]  /*3a90*/  UTCATOMSWS.FIND_AND_SET.ALIGN UP0, UR4, UR4 ;  /* 0x00000004000475e3 */ /* 0x000ea40008000800 */
[----:B--2---:R-:W-:Y:S01]  /*3aa0*/  MOV R4, UR4 ;  /* 0x0000000400047c02 */ /* 0x004fe20008000f00 */
[----:B------:R-:W-:Y:S06]  /*3ab0*/  BRA.U UP0, `(.L_x_72) ;  /* 0x0000000100187547 */ /* 0x000fec000b800000 */
.L_x_73:
[----:B------:R-:W-:Y:S05]  /*3ac0*/  NANOSLEEP 0x64 ;  /* 0x000000640000795d */ /* 0x000fea0003800000 */
[----:B------:R-:W-:-:S05]  /*3ad0*/  UMOV UR4, 0x10 ;  /* 0x0000001000047882 */ /* 0x000fca0000000000 */
[----:B------:R-:W-:Y:S04]  /*3ae0*/  DEPBAR.LE SB2, 0x36 ;  /* 0x0000ad800000791a */ /* 0x000fe80000000000 */
[----:B------:R-:W2:Y:S02]  /*3af0*/  UTCATOMSWS.FIND_AND_SET.ALIGN UP0, UR4, UR4 ;  /* 0x00000004000475e3 */ /* 0x000ea40008000800 */
[----:B--2---:R-:W-:Y:S01]  /*3b00*/  MOV R4, UR4 ;  /* 0x0000000400047c02 */ /* 0x004fe20008000f00 */
[----:B------:R-:W-:Y:S05]  /*3b10*/  BRA.U !UP0, `(.L_x_73) ;  /* 0xfffffffd08e87547 */ /* 0x000fea000b83ffff */
.L_x_72:
[-C--:B------:R-:W-:Y:S02]  /*3b20*/  SHF.L.U32 R3, R3, R4.reuse, RZ ;  /* 0x0000000403037219 */ /* 0x080fe400000006ff */
[----:B------:R-:W-:Y:S01]  /*3b30*/  SHF.L.U32 R0, R0, R4, RZ ;  /* 0x0000000400007219 */ /* 0x000fe200000006ff */
[----:B------:R-:W-:Y:S02]  /*3b40*/  IMAD.SHL.U32 R4, R4, 0x20, RZ ;  /* 0x0000002004047824 */ /* 0x000fe400078e00ff */
[----:B------:R2:W-:Y:S04]  /*3b50*/  ATOMS.OR RZ, [UR5+0x14], R3 ;  /* 0x00001403ffff798c */ /* 0x0005e8000b000005 */
[----:B------:R2:W-:Y:S04]  /*3b60*/  ATOMS.OR RZ, [UR5+0x18], R0 ;  /* 0x00001800ffff798c */ /* 0x0005e8000b000005 */
[----:B------:R2:W-:Y:S01]  /*3b70*/  STS [UR6+0x1f0], R4 ;  /* 0x0001f004ff007988 */ /* 0x0005e20008000806 */
[----:B------:R-:W-:Y:S05]  /*3b80*/  BRA `(.L_x_71) ;  /* 0x0000000000107947 */ /* 0x000fea0003800000 */
.L_x_70:
[----:B------:R-:W-:Y:S02]  /*3b90*/  MOV R0, 0xffffffff ;  /* 0xffffffff00007802 */ /* 0x000fe40000000f00 */
[----:B------:R-:W-:-:S03]  /*3ba0*/  MOV R4, 0x3bd0 ;  /* 0x00003bd000047802 */ /* 0x000fc60000000f00 */
[----:B------:R2:W-:Y:S04]  /*3bb0*/  STS [UR6+0x1f0], R0 ;  /* 0x0001f000ff007988 */ /* 0x0005e80008000806 */
[----:B-12--5:R-:W-:Y:S05]  /*3bc0*/  CALL.REL.NOINC `($__internal_1_$__cuda_sm10x_tcgen05_guardrail_trap_phase_invalid_during_alloc) ;  /* 0x0000005400487944 */ /* 0x026fea0003c00000 */
.L_x_71:
[----:B------:R-:W-:Y:S05]  /*3bd0*/  WARPSYNC.ALL ;  /* 0x0000000000007948 */ /* 0x000fea0003800000 */
[----:B------:R-:W3:Y:S01]  /*3be0*/  S2UR UR4, SR_CgaCtaId ;  /* 0x00000000000479c3 */ /* 0x000ee20000008800 */
[----:B------:R-:W-:Y:S01]  /*3bf0*/  UMOV UR17, 0x400 ;  /* 0x0000040000117882 */ /* 0x000fe20000000000 */
[----:B------:R-:W-:-:S06]  /*3c00*/  NOP ;  /* 0x0000000000007918 */ /* 0x000fcc0000000000 */
[----:B------:R-:W-:Y:S06]  /*3c10*/  BAR.ARV 0x6, 0xa0 ;  /* 0x0182800000007b1d */ /* 0x000fec0000002000 */
[----:B------:R-:W4:Y:S01]  /*3c20*/  LDCU UR5, c[0x0][0x38c] ;  /* 0x00007180ff0577ac */ /* 0x000f220008000800 */
[----:B------:R-:W-:Y:S01]  /*3c30*/  LOP3.LUT R2, R2, 0xffff, RZ, 0xc0, !PT ;  /* 0x0000ffff02027812 */ /* 0x000fe200078ec0ff */
[----:B------:R-:W-:Y:S01]  /*3c40*/  IMAD.MOV.U32 R11, RZ, RZ, 0x1 ;  /* 0x00000001ff0b7424 */ /* 0x000fe200078e00ff */
[----:B------:R-:W-:Y:S01]  /*3c50*/  CS2R R8, SRZ ;  /* 0x0000000000087805 */ /* 0x000fe2000001ff00 */
[----:B------:R-:W1:Y:S01]  /*3c60*/  LDCU UR8, c[0x0][0x38c] ;  /* 0x00007180ff0877ac */ /* 0x000e620008000800 */
[----:B------:R-:W-:Y:S01]  /*3c70*/  R2UR UR19, R2 ;  /* 0x00000000021372ca */ /* 0x000fe200000e0000 */
[----:B------:R-:W-:Y:S01]  /*3c80*/  IMAD.MOV.U32 R10, RZ, RZ, RZ ;  /* 0x000000ffff0a7224 */ /* 0x000fe200078e00ff */
[----:B------:R-:W-:Y:S01]  /*3c90*/  UMOV UR22, URZ ;  /* 0x000000ff00167c82 */ /* 0x000fe20008000000 */
[----:B------:R-:W-:Y:S01]  /*3ca0*/  UMOV UR14, URZ ;  /* 0x000000ff000e7c82 */ /* 0x000fe20008000000 */
[----:B---3--:R-:W-:Y:S01]  /*3cb0*/  ULEA UR17, UR4, UR17, 0x18 ;  /* 0x0000001104117291 */ /* 0x008fe2000f8ec0ff */
[----:B------:R-:W-:Y:S01]  /*3cc0*/  UMOV UR26, 0x0 ;  /* 0x00000000001a7882 */ /* 0x000fe20000000000 */
[----:B------:R-:W-:-:S02]  /*3cd0*/  UMOV UR27, 0x4200010 ;  /* 0x04200010001b7882 */ /* 0x000fc40000000000 */
[----:B------:R-:W-:Y:S02]  /*3ce0*/  UIADD3 UR6, UPT, UPT, UR17, 0x4400, URZ ;  /* 0x0000440011067890 */ /* 0x000fe4000fffe0ff */
[----:B------:R-:W-:Y:S02]  /*3cf0*/  UIADD3 UR7, UPT, UPT, UR17, 0x15400, URZ ;  /* 0x0001540011077890 */ /* 0x000fe4000fffe0ff */
[----:B----4-:R-:W-:Y:S01]  /*3d00*/  UIADD3 UR5, UPT, UPT, UR5, 0x3f, URZ ;  /* 0x0000003f05057890 */ /* 0x010fe2000fffe0ff */
[----:B--2---:R-:W2:Y:S01]  /*3d10*/  LDS R0, [UR17+0x1f0] ;  /* 0x0001f011ff007984 */ /* 0x004ea20008000800 */
[----:B------:R-:W-:Y:S02]  /*3d20*/  USHF.R.U32.HI UR6, URZ, 0x4, UR6 ;  /* 0x00000004ff067899 */ /* 0x000fe40008011606 */
[----:B------:R-:W-:Y:S02]  /*3d30*/  USHF.R.S32.HI UR4, URZ, 0x1f, UR5 ;  /* 0x0000001fff047899 */ /* 0x000fe40008011405 */
[----:B------:R-:W-:-:S02]  /*3d40*/  ULOP3.LUT UR6, UR6, 0x3fff, URZ, 0xc0, !UPT ;  /* 0x00003fff06067892 */ /* 0x000fc4000f8ec0ff */
[----:B------:R-:W-:Y:S02]  /*3d50*/  ULEA.HI UR4, UR4, UR5, URZ, 0x6 ;  /* 0x0000000504047291 */ /* 0x000fe4000f8f30ff */
[----:B------:R-:W-:Y:S02]  /*3d60*/  USHF.R.U32.HI UR5, URZ, 0x4, UR7 ;  /* 0x00000004ff057899 */ /* 0x000fe40008011607 */
[----:B------:R-:W-:Y:S02]  /*3d70*/  USHF.R.S32.HI UR28, URZ, 0x6, UR4 ;  /* 0x00000006ff1c7899 */ /* 0x000fe40008011404 */
[----:B------:R-:W-:Y:S02]  /*3d80*/  ULOP3.LUT UR5, UR5, 0x3fff, URZ, 0xc0, !UPT ;  /* 0x00003fff05057892 */ /* 0x000fe4000f8ec0ff */
[----:B------:R-:W-:Y:S02]  /*3d90*/  UISETP.LT.AND UP0, UPT, UR28, 0x1, UPT ;  /* 0x000000011c00788c */ /* 0x000fe4000bf01270 */
[----:B------:R-:W-:-:S02]  /*3da0*/  ULOP3.LUT UR20, UR6, 0x10000, URZ, 0xfc, !UPT ;  /* 0x0001000006147892 */ /* 0x000fc4000f8efcff */
[----:B------:R-:W-:Y:S02]  /*3db0*/  USEL UR29, UR28, 0x1, !UP0 ;  /* 0x000000011c1d7887 */ /* 0x000fe4000c000000 */
[----:B------:R-:W-:Y:S02]  /*3dc0*/  ULOP3.LUT UR21, UR5, 0x10000, URZ, 0xfc, !UPT ;  /* 0x0001000005157892 */ /* 0x000fe4000f8efcff */
[----:B------:R-:W-:Y:S02]  /*3dd0*/  UIADD3 UR29, UPT, UPT, -UR29, URZ, URZ ;  /* 0x000000ff1d1d7290 */ /* 0x000fe4000fffe1ff */
[----:B-1----:R-:W-:Y:S01]  /*3de0*/  UISETP.GE.AND UP4, UPT, UR8, 0x1, UPT ;  /* 0x000000010800788c */ /* 0x002fe2000bf86270 */
[----:B------:R-:W-:Y:S01]  /*3df0*/  UMOV UR24, 0x0 ;  /* 0x0000000000187882 */ /* 0x000fe20000000000 */
[----:B------:R-:W-:Y:S01]  /*3e00*/  UMOV UR25, 0x4200010 ;  /* 0x0420001000197882 */ /* 0x000fe20000000000 */
[----:B--2---:R-:W-:-:S15]  /*3e10*/  R2UR UR30, R0 ;  /* 0x00000000001e72ca */ /* 0x004fde00000e0000 */
.L_x_80:
[----:B------:R-:W-:Y:S02]  /*3e20*/  LEA R0, R10, UR17, 0x3 ;  /* 0x000000110a007c11 */ /* 0x000fe4000f8e18ff */
[----:B------:R-:W-:Y:S02]  /*3e30*/  SHF.L.U32 R5, R9, 0x1f, RZ ;  /* 0x0000001f09057819 */ /* 0x000fe400000006ff */
[----:B------:R-:W-:Y:S01]  /*3e40*/  PLOP3.LUT P0, PT, PT, PT, UP4, 0x80, 0x8 ;  /* 0x000000000008781c */ /* 0x000fe20003f0f048 */
[----:B------:R-:W-:Y:S01]  /*3e50*/  VIADD R3, R0, 0x150 ;  /* 0x0000015000037836 */ /* 0x000fe20000000000 */
[----:B-1----:R-:W1:Y:S02]  /*3e60*/  SYNCS.PHASECHK.TRANS64.TRYWAIT P1, [R0+URZ+0x140], R5 ;  /* 0x00014005000075a7 */ /* 0x002e6400080211ff */
[----:B-1-3--:R-:W-:Y:S09]  /*3e70*/  @!P1 BRA `(.L_x_74) ;  /* 0x0000004c00289947 */ /* 0x00aff20003800000 */
.L_x_167:
[----:B------:R-:W-:Y:S01]  /*3e80*/  LEA R4, R10, UR17, 0x4 ;  /* 0x000000110a047c11 */ /* 0x000fe2000f8e20ff */
[----:B------:R-:W-:Y:S01]  /*3e90*/  @UP4 ULEA UR4, UR14, UR17, 0x3 ;  /* 0x000000110e044291 */ /* 0x000fe2000f8e18ff */
[----:B------:R-:W-:Y:S01]  /*3ea0*/  PLOP3.LUT P2, PT, PT, PT, PT, 0x80, 0x8 ;  /* 0x000000000008781c */ /* 0x000fe20003f4f070 */
[----:B------:R-:W-:Y:S01]  /*3eb0*/  ULEA UR23, UR22, UR17, 0x3 ;  /* 0x0000001116177291 */ /* 0x000fe2000f8e18ff */
[----:B------:R-:W-:Y:S02]  /*3ec0*/  PRMT R3, RZ, 0x654, R3 ;  /* 0x00000654ff037816 */ /* 0x000fe40000000003 */
[----:B-1----:R-:W1:Y:S01]  /*3ed0*/  LDS.128 R4, [R4+0x1d0] ;  /* 0x0001d00004047984 */ /* 0x002e620000000c00 */
[----:B------:R-:W-:Y:S02]  /*3ee0*/  @P0 SHF.L.U32 R2, R8, 0x1f, RZ ;  /* 0x0000001f08020819 */ /* 0x000fe400000006ff */
[----:B------:R-:W-:Y:S01]  /*3ef0*/  SHF.L.U32 R0, R11, 0x1f, RZ ;  /* 0x0000001f0b007819 */ /* 0x000fe200000006ff */
[----:B------:R-:W-:Y:S01]  /*3f00*/  @!PT LDS RZ, [RZ] ;  /* 0x00000000fffff984 */ /* 0x000fe20000000800 */
[----:B------:R-:W-:Y:S01]  /*3f10*/  @!PT LDS RZ, [RZ] ;  /* 0x00000000fffff984 */ /* 0x000fe20000000800 */
[----:B------:R-:W-:Y:S01]  /*3f20*/  @!PT LDS RZ, [RZ] ;  /* 0x00000000fffff984 */ /* 0x000fe20000000800 */
[----:B------:R-:W-:Y:S01]  /*3f30*/  @!PT LDS RZ, [RZ] ;  /* 0x00000000fffff984 */ /* 0x000fe20000000800 */
[----:B------:R2:W-:Y:S06]  /*3f40*/  MEMBAR.ALL.CTA ;  /* 0x0000000000007992 */ /* 0x0005ec0000008000 */
[----:B--2---:R-:W2:Y:S02]  /*3f50*/  FENCE.VIEW.ASYNC.S ;  /* 0x00000000000073c6 */ /* 0x004ea40000000000 */
[----:B--2---:R2:W-:Y:S01]  /*3f60*/  SYNCS.ARRIVE.TRANS64.RED.A1T0 RZ, [R3+URZ], RZ ;  /* 0x000000ff03ff79a7 */ /* 0x0045e200081004ff */
[----:B------:R2:W3:Y:S01]  /*3f70*/  @P0 SYNCS.PHASECHK.TRANS64.TRYWAIT P2, [UR4], R2 ;  /* 0x00000002ff0005a7 */ /* 0x0004e20008041104 */
[----:B------:R-:W-:Y:S01]  /*3f80*/  ULEA.HI UR4, UR22, UR22, URZ, 0x1 ;  /* 0x0000001616047291 */ /* 0x000fe2000f8f08ff */
[----:B-1----:R-:W-:-:S03]  /*3f90*/  LOP3.LUT P1, RZ, R6, 0x1, RZ, 0xc0, !PT ;  /* 0x0000000106ff7812 */ /* 0x002fc6000782c0ff */
[----:B------:R-:W-:Y:S02]  /*3fa0*/  USHF.L.U32 UR18, UR4, 0x6, URZ ;  /* 0x0000000604127899 */ /* 0x000fe400080006ff */
[----:B------:R-:W-:Y:S02]  /*3fb0*/  ULOP3.LUT UR4, UR4, 0xffe, URZ, 0xc0, !UPT ;  /* 0x00000ffe04047892 */ /* 0x000fe4000f8ec0ff */
[----:B------:R-:W-:Y:S02]  /*3fc0*/  ULOP3.LUT UR18, UR18, 0xffffff80, URZ, 0xc0, !UPT ;  /* 0xffffff8012127892 */ /* 0x000fe4000f8ec0ff */
[----:B------:R-:W-:Y:S02]  /*3fd0*/  UIADD3 UR4, UPT, UPT, -UR4, UR22, URZ ;  /* 0x0000001604047290 */ /* 0x000fe4000fffe1ff */
[----:B------:R-:W-:Y:S01]  /*3fe0*/  UIADD3 UR18, UPT, UPT, UR30, UR18, URZ ;  /* 0x000000121e127290 */ /* 0x000fe2000fffe0ff */
[----:B------:R-:W1:Y:S03]  /*3ff0*/  SYNCS.PHASECHK.TRANS64.TRYWAIT P0, [UR23+0x180], R0 ;  /* 0x00018000ff0075a7 */ /* 0x000e660008001117 */
[----:B------:R-:W-:Y:S01]  /*4000*/  ULEA UR18, UR4, UR18, 0x14 ;  /* 0x0000001204127291 */ /* 0x000fe2000f8ea0ff */
[----:B-123--:R-:W-:Y:S11]  /*4010*/  @!P0 BRA `(.L_x_75) ;  /* 0x0000004800d48947 */ /* 0x00eff60003800000 */
.L_x_169:
[----:B------:R-:W-:Y:S01]  /*4020*/  IADD3 R10, PT, PT, R10, 0x1, RZ ;  /* 0x000000010a0a7810 */ /* 0x000fe20007ffe0ff */
[----:B------:R-:W-:Y:S06]  /*4030*/  BRA.U !UP4, `(.L_x_76) ;  /* 0x000000010c987547 */ /* 0x000fec000b800000 */
[----:B------:R-:W-:Y:S01]  /*4040*/  UPLOP3.LUT UP2, UPT, UPT, UPT, UPT, 0x40, 0x4 ;  /* 0x000000000004789c */ /* 0x000fe20003f4e870 */
[----:B------:R-:W-:Y:S01]  /*4050*/  UMOV UR16, UR29 ;  /* 0x0000001d00107c82 */ /* 0x000fe20008000000 */
[----:B------:R-:W-:Y:S01]  /*4060*/  UMOV UR15, UR28 ;  /* 0x0000001c000f7c82 */ /* 0x000fe20008000000 */
[----:B------:R-:W-:-:S08]  /*4070*/  UMOV UR6, UR14 ;  /* 0x0000000e00067c82 */ /* 0x000fd00008000000 */
.L_x_79:
[----:B------:R-:W-:Y:S02]  /*4080*/  UIADD3 UR16, UPT, UPT, UR16, 0x1, URZ ;  /* 0x0000000110107890 */ /* 0x000fe4000fffe0ff */
[----:B--2---:R-:W-:Y:S02]  /*4090*/  ULEA UR5, UR6, UR17, 0x3 ;  /* 0x0000001106057291 */ /* 0x004fe4000f8e18ff */
[----:B------:R-:W-:Y:S01]  /*40a0*/  UISETP.NE.AND UP3, UPT, UR16, URZ, UPT ;  /* 0x000000ff1000728c */ /* 0x000fe2000bf65270 */
[----:B---3--:R-:W-:Y:S10]  /*40b0*/  @P2 BRA `(.L_x_77) ;  /* 0x00000000000c2947 */ /* 0x008ff40003800000 */
[----:B-1----:R-:W-:Y:S04]  /*40c0*/  SHF.L.U32 R3, R8, 0x1f, RZ ;  /* 0x0000001f08037819 */ /* 0x002fe800000006ff */
[----:B------:R-:W1:Y:S02]  /*40d0*/  SYNCS.PHASECHK.TRANS64.TRYWAIT P0, [UR5], R3 ;  /* 0x00000003ff0075a7 */ /* 0x000e640008001105 */
[----:B-1----:R-:W-:Y:S05]  /*40e0*/  @!P0 BRA `(.L_x_78) ;  /* 0x0000004800b88947 */ /* 0x002fea0003800000 */
.L_x_77:
[----:B------:R-:W-:Y:S01]  /*40f0*/  UISETP.NE.AND UP0, UPT, UR15, 0x1, UPT ;  /* 0x000000010f00788c */ /* 0x000fe2000bf05270 */
[----:B------:R-:W-:Y:S01]  /*4100*/  PLOP3.LUT P2, PT, PT, PT, PT, 0x80, 0x8 ;  /* 0x000000000008781c */ /* 0x000fe20003f4f070 */
[----:B------:R-:W-:Y:S02]  /*4110*/  UIADD3 UR4, UPT, UPT, UR6, 0x1, URZ ;  /* 0x0000000106047890 */ /* 0x000fe4000fffe0ff */
[----:B------:R-:W-:Y:S02]  /*4120*/  ULEA UR12, UR6, UR21, 0x9 ;  /* 0x00000015060c7291 */ /* 0x000fe4000f8e48ff */
[----:B------:R-:W-:Y:S01]  /*4130*/  UISETP.NE.AND UP1, UPT, UR4, 0x11, UPT ;  /* 0x000000110400788c */ /* 0x000fe2000bf25270 */
[----:B------:R-:W-:Y:S01]  /*4140*/  PLOP3.LUT P0, PT, PT, PT, UP0, 0x80, 0x8 ;  /* 0x000000000008781c */ /* 0x000fe20003f0f008 */
[----:B------:R-:W-:Y:S02]  /*4150*/  UIADD3 UR10, UPT, UPT, UR12, 0x2, URZ ;  /* 0x000000020c0a7890 */ /* 0x000fe4000fffe0ff */
[----:B------:R-:W-:Y:S02]  /*4160*/  USEL UR7, URZ, 0x1, UP1 ;  /* 0x00000001ff077887 */ /* 0x000fe40008800000 */
[----:B------:R-:W-:Y:S02]  /*4170*/  USEL UR14, UR4, URZ, UP1 ;  /* 0x000000ff040e7287 */ /* 0x000fe40008800000 */
[----:B------:R-:W-:Y:S02]  /*4180*/  UIADD3 UR15, UPT, UPT, UR15, -0x1, URZ ;  /* 0xffffffff0f0f7890 */ /* 0x000fe4000fffe0ff */
[----:B------:R-:W-:Y:S01]  /*4190*/  @UP0 ULEA UR4, UR14, UR17, 0x3 ;  /* 0x000000110e040291 */ /* 0x000fe2000f8e18ff */
[----:B------:R-:W-:Y:S01]  /*41a0*/  LOP3.LUT R8, R8, UR7, RZ, 0x3c, !PT ;  /* 0x0000000708087c12 */ /* 0x000fe2000f8e3cff */
[----:B------:R-:W-:Y:S01]  /*41b0*/  UIADD3 UR7, UPT, UPT, UR5, 0x88, URZ ;  /* 0x0000008805077890 */ /* 0x000fe2000fffe0ff */
[----:B------:R-:W-:Y:S02]  /*41c0*/  UMOV UR13, 0x80004020 ;  /* 0x80004020000d7882 */ /* 0x000fe40000000000 */
[----:B-1----:R-:W-:Y:S01]  /*41d0*/  @P0 SHF.L.U32 R0, R8, 0x1f, RZ ;  /* 0x0000001f08000819 */ /* 0x002fe200000006ff */
[----:B------:R-:W-:Y:S01]  /*41e0*/  UMOV UR5, 0x80004020 ;  /* 0x8000402000057882 */ /* 0x000fe20000000000 */
[----:B------:R-:W-:Y:S01]  /*41f0*/  UMOV UR11, 0x80004020 ;  /* 0x80004020000b7882 */ /* 0x000fe20000000000 */
[----:B------:R-:W-:Y:S01]  /*4200*/  UMOV UR9, 0x80004020 ;  /* 0x8000402000097882 */ /* 0x000fe20000000000 */
[----:B------:R2:W3:Y:S01]  /*4210*/  @P0 SYNCS.PHASECHK.TRANS64.TRYWAIT P2, [UR4], R0 ;  /* 0x00000000ff0005a7 */ /* 0x0004e20008041104 */
[----:B------:R-:W-:Y:S03]  /*4220*/  ULEA UR4, UR6, UR20, 0x8 ;  /* 0x0000001406047291 */ /* 0x000fe6000f8e40ff */
[----:B------:R-:W-:Y:S01]  /*4230*/  UMOV UR6, UR14 ;  /* 0x0000000e00067c82 */ /* 0x000fe20008000000 */
[----:B------:R-:W-:Y:S05]  /*4240*/  UIADD3 UR8, UPT, UPT, UR4, 0x2, URZ ;  /* 0x0000000204087890 */ /* 0x000fea000fffe0ff */
[----:B------:R2:W-:Y:S01]  /*4250*/  UTCQMMA gdesc[UR4], gdesc[UR12], tmem[UR18], tmem[UR26], idesc[UR27], UP2 ;  /* 0x00ff1a0c040075ea */ /* 0x0005e20009000312 */
[----:B------:R-:W-:Y:S03]  /*4260*/  UPLOP3.LUT UP2, UPT, UPT, UPT, UPT, 0x80, 0x8 ;  /* 0x000000000008789c */ /* 0x000fe60003f4f070 */
[----:B------:R2:W-:Y:S01]  /*4270*/  UTCQMMA gdesc[UR8], gdesc[UR10], tmem[UR18], tmem[UR24], idesc[UR25], UPT ;  /* 0x00ff180a080075ea */ /* 0x0005e2000b800312 */
[----:B------:R2:W-:Y:S01]  /*4280*/  UTCBAR.MULTICAST [UR7], URZ, UR19 ;  /* 0x000000ff070073e9 */ /* 0x0005e20008000813 */
[----:B------:R-:W-:Y:S06]  /*4290*/  BRA.U UP3, `(.L_x_79) ;  /* 0xfffffffd03787547 */ /* 0x000fec000b83ffff */
.L_x_76:
[----:B--2---:R-:W-:Y:S01]  /*42a0*/  UIADD3 UR4, UPT, UPT, UR22, 0x1, URZ ;  /* 0x0000000116047890 */ /* 0x004fe2000fffe0ff */
[C---:B------:R-:W-:Y:S01]  /*42b0*/  ISETP.NE.AND P0, PT, R10.reuse, 0x2, PT ;  /* 0x000000020a00780c */ /* 0x040fe20003f05270 */
[----:B------:R-:W-:Y:S02]  /*42c0*/  UIADD3 UR5, UPT, UPT, UR23, 0x160, URZ ;  /* 0x0000016017057890 */ /* 0x000fe4000fffe0ff */
[----:B------:R-:W-:Y:S01]  /*42d0*/  UISETP.NE.AND UP0, UPT, UR4, 0x4, UPT ;  /* 0x000000040400788c */ /* 0x000fe2000bf05270 */
[----:B-1----:R-:W-:Y:S02]  /*42e0*/  SEL R0, RZ, 0x1, P0 ;  /* 0x00000001ff007807 */ /* 0x002fe40000000000 */
[----:B------:R-:W-:Y:S01]  /*42f0*/  SEL R10, R10, RZ, P0 ;  /* 0x000000ff0a0a7207 */ /* 0x000fe20000000000 */
[----:B------:R-:W-:Y:S01]  /*4300*/  USEL UR6, URZ, 0x1, UP0 ;  /* 0x00000001ff067887 */ /* 0x000fe20008000000 */
[----:B------:R-:W-:Y:S01]  /*4310*/  LOP3.LUT R9, R9, R0, RZ, 0x3c, !PT ;  /* 0x0000000009097212 */ /* 0x000fe200078e3cff */
[----:B------:R-:W-:Y:S01]  /*4320*/  USEL UR22, UR4, URZ, UP0 ;  /* 0x000000ff04167287 */ /* 0x000fe20008000000 */
[----:B------:R1:W-:Y:S03]  /*4330*/  UTCBAR [UR5], URZ ;  /* 0x000000ff050073e9 */ /* 0x0003e600080000ff */
[----:B------:R-:W-:Y:S01]  /*4340*/  LOP3.LUT R11, R11, UR6, RZ, 0x3c, !PT ;  /* 0x000000060b0b7c12 */ /* 0x000fe2000f8e3cff */
[----:B------:R-:W-:Y:S07]  /*4350*/  @P1 BRA `(.L_x_80) ;  /* 0xfffffff800b01947 */ /* 0x000fee000383ffff */
[----:B------:R-:W2:Y:S01]  /*4360*/  S2UR UR8, SR_CgaCtaId ;  /* 0x00000000000879c3 */ /* 0x000ea20000008800 */
[----:B------:R-:W-:Y:S01]  /*4370*/  ELECT P0, URZ, PT ;  /* 0x0000000000ff782f */ /* 0x000fe20003800000 */
[----:B------:R-:W-:Y:S01]  /*4380*/  IMAD.MOV.U32 R0, RZ, RZ, 0x1 ;  /* 0x00000001ff007424 */ /* 0x000fe200078e00ff */
[----:B------:R-:W-:Y:S01]  /*4390*/  UIADD3 UR17, UPT, UPT, UR17, 0x180, URZ ;  /* 0x0000018011117890 */ /* 0x000fe2000fffe0ff */
[----:B------:R-:W-:Y:S01]  /*43a0*/  SHF.L.U32 R3, R11, 0x1f, RZ ;  /* 0x0000001f0b037819 */ /* 0x000fe200000006ff */
[----:B------:R-:W-:-:S03]  /*43b0*/  UMOV UR4, 0x40 ;  /* 0x0000004000047882 */ /* 0x000fc60000000000 */
[----:B------:R-:W-:Y:S01]  /*43c0*/  UVIRTCOUNT.DEALLOC.SMPOOL 0x80 ;  /* 0x000000800000784c */ /* 0x000fe20000000000 */
[----:B--2---:R-:W-:Y:S02]  /*43d0*/  ULEA UR8, UR8, UR4, 0x18 ;  /* 0x0000000408087291 */ /* 0x004fe4000f8ec0ff */
[----:B------:R-:W-:-:S07]  /*43e0*/  ULEA UR4, UR22, UR17, 0x3 ;  /* 0x0000001116047291 */ /* 0x000fce000f8e18ff */
[----:B------:R2:W-:Y:S02]  /*43f0*/  @P0 STS.U8 [UR8+0x1c], R0 ;  /* 0x00001c00ff000988 */ /* 0x0005e40008000008 */
[----:B------:R-:W4:Y:S02]  /*4400*/  SYNCS.PHASECHK.TRANS64.TRYWAIT P0, [UR4], R3 ;  /* 0x00000003ff0075a7 */ /* 0x000f240008001104 */
[----:B--2-4-:R-:W-:Y:S05]  /*4410*/  @!P0 BRA `(.L_x_81) ;  /* 0x0000004800048947 */ /* 0x014fea0003800000 */
.L_x_172:
[----:B------:R-:W-:-:S04]  /*4420*/  UIADD3 UR4, UPT, UPT, UR22, 0x1, URZ ;  /* 0x0000000116047890 */ /* 0x000fc8000fffe0ff */
[----:B------:R-:W-:-:S04]  /*4430*/  UISETP.NE.AND UP0, UPT, UR4, 0x4, UPT ;  /* 0x000000040400788c */ /* 0x000fc8000bf05270 */
[----:B------:R-:W-:Y:S02]  /*4440*/  USEL UR6, URZ, 0x1, UP0 ;  /* 0x00000001ff067887 */ /* 0x000fe40008000000 */
[----:B------:R-:W-:-:S04]  /*4450*/  USEL UR4, UR4, URZ, UP0 ;  /* 0x000000ff04047287 */ /* 0x000fc80008000000 */
[----:B-1----:R-:W-:Y:S01]  /*4460*/  ULEA UR5, UR4, UR17, 0x3 ;  /* 0x0000001104057291 */ /* 0x002fe2000f8e18ff */
[----:B------:R-:W-:-:S04]  /*4470*/  LOP3.LUT R2, R11, UR6, RZ, 0x3c, !PT ;  /* 0x000000060b027c12 */ /* 0x000fc8000f8e3cff */
[----:B--2---:R-:W-:-:S04]  /*4480*/  SHF.L.U32 R3, R2, 0x1f, RZ ;  /* 0x0000001f02037819 */ /* 0x004fc800000006ff */
[----:B------:R-:W1:Y:S02]  /*4490*/  SYNCS.PHASECHK.TRANS64.TRYWAIT P0, [UR5], R3 ;  /* 0x00000003ff0075a7 */ /* 0x000e640008001105 */
[----:B-1----:R-:W-:Y:S05]  /*44a0*/  @!P0 BRA `(.L_x_82) ;  /* 0x0000004400f88947 */ /* 0x002fea0003800000 */
.L_x_174:
        /* <DEDUP_REMOVED lines=9> */
.L_x_176:
[----:B------:R-:W-:-:S04]  /*4540*/  UIADD3 UR4, UPT, UPT, UR4, 0x1, URZ ;  /* 0x0000000104047890 */ /* 0x000fc8000fffe0ff */
[----:B------:R-:W-:-:S04]  /*4550*/  UISETP.NE.AND UP0, UPT, UR4, 0x4, UPT ;  /* 0x000000040400788c */ /* 0x000fc8000bf05270 */
[----:B------:R-:W-:Y:S02]  /*4560*/  USEL UR5, URZ, 0x1, UP0 ;  /* 0x00000001ff057887 */ /* 0x000fe40008000000 */
[----:B------:R-:W-:-:S04]  /*4570*/  USEL UR4, UR4, URZ, UP0 ;  /* 0x000000ff04047287 */ /* 0x000fc80008000000 */
[----:B------:R-:W-:Y:S01]  /*4580*/  ULEA UR4, UR4, UR17, 0x3 ;  /* 0x0000001104047291 */ /* 0x000fe2000f8e18ff */
[----:B-1----:R-:W-:-:S04]  /*4590*/  LOP3.LUT R3, R2, UR5, RZ, 0x3c, !PT ;  /* 0x0000000502037c12 */ /* 0x002fc8000f8e3cff */
[----:B------:R-:W-:-:S04]  /*45a0*/  SHF.L.U32 R3, R3, 0x1f, RZ ;  /* 0x0000001f03037819 */ /* 0x000fc800000006ff */
[----:B------:R-:W1:Y:S02]  /*45b0*/  SYNCS.PHASECHK.TRANS64.TRYWAIT P0, [UR4], R3 ;  /* 0x00000003ff0075a7 */ /* 0x000e640008001104 */
[----:B-1----:R-:W-:Y:S05]  /*45c0*/  @!P0 BRA `(.L_x_84) ;  /* 0x0000004400e08947 */ /* 0x002fea0003800000 */
.L_x_178:
[----:B------:R-:W-:Y:S01]  /*45d0*/  NOP ;  /* 0x0000000000007918 */ /* 0x000fe20000000000 */
[----:B-1----:R-:W1:Y:S01]  /*45e0*/  LDS R0, [UR8+0x14] ;  /* 0x00001408ff007984 */ /* 0x002e620008000800 */
[----:B------:R-:W-:Y:S01]  /*45f0*/  ULOP3.LUT UR4, UR30, 0xffff, URZ, 0xc0, !UPT ;  /* 0x0000ffff1e047892 */ /* 0x000fe2000f8ec0ff */
[----:B------:R-:W-:Y:S01]  /*4600*/  UMOV UR5, 0xffff ;  /* 0x0000ffff00057882 */ /* 0x000fe20000000000 */
[----:B------:R-:W-:Y:S02]  /*4610*/  UMOV UR6, 0x1 ;  /* 0x0000000100067882 */ /* 0x000fe40000000000 */
[----:B------:R-:W-:-:S04]  /*4620*/  USHF.R.U32.HI UR4, URZ, 0x5, UR4 ;  /* 0x00000005ff047899 */ /* 0x000fc80008011604 */
[----:B------:R-:W-:Y:S02]  /*4630*/  USHF.L.U32 UR5, UR5, UR4, URZ ;  /* 0x0000000405057299 */ /* 0x000fe400080006ff */
[----:B------:R-:W-:-:S04]  /*4640*/  USHF.L.U32 UR4, UR6, UR4, URZ ;  /* 0x0000000406047299 */ /* 0x000fc800080006ff */
[----:B-1----:R-:W-:-:S04]  /*4650*/  LOP3.LUT R0, R0, UR5, RZ, 0xc0, !PT ;  /* 0x0000000500007c12 */ /* 0x002fc8000f8ec0ff */
[----:B------:R-:W-:-:S13]  /*4660*/  ISETP.NE.AND P0, PT, R0, UR5, PT ;  /* 0x0000000500007c0c */ /* 0x000fda000bf05270 */
[----:B------:R-:W-:Y:S05]  /*4670*/  @P0 BRA `(.L_x_85) ;  /* 0x0000000000580947 */ /* 0x000fea0003800000 */
[----:B------:R-:W1:Y:S02]  /*4680*/  LDS R0, [UR8+0x18] ;  /* 0x00001808ff007984 */ /* 0x000e640008000800 */
[----:B-1----:R-:W-:-:S04]  /*4690*/  LOP3.LUT R0, R0, UR4, RZ, 0xc0, !PT ;  /* 0x0000000400007c12 */ /* 0x002fc8000f8ec0ff */
[----:B------:R-:W-:-:S13]  /*46a0*/  ISETP.NE.AND P0, PT, R0, UR4, PT ;  /* 0x0000000400007c0c */ /* 0x000fda000bf05270 */
[----:B------:R-:W-:Y:S05]  /*46b0*/  @P0 BRA `(.L_x_86) ;  /* 0x00000000003c0947 */ /* 0x000fea0003800000 */
[----:B------:R-:W1:Y:S01]  /*46c0*/  S2R R2, SR_LANEID ;  /* 0x0000000000027919 */ /* 0x000e620000000000 */
[----:B------:R-:W-:Y:S01]  /*46d0*/  ULOP3.LUT UR5, URZ, UR5, URZ, 0x33, !UPT ;  /* 0x00000005ff057292 */ /* 0x000fe2000f8e33ff */
[----:B------:R-:W-:Y:S01]  /*46e0*/  LOP3.LUT R4, RZ, UR4, RZ, 0x33, !PT ;  /* 0x00000004ff047c12 */ /* 0x000fe2000f8e33ff */
[----:B------:R-:W-:Y:S02]  /*46f0*/  VOTEU.ANY UR4, UPT, PT ;  /* 0x0000000000047886 */ /* 0x000fe400038e0100 */
[----:B------:R-:W-:Y:S01]  /*4700*/  UFLO.U32 UR4, UR4 ;  /* 0x00000004000472bd */ /* 0x000fe200080e0000 */
[----:B------:R-:W2:Y:S01]  /*4710*/  REDUX UR6, R4 ;  /* 0x00000000040673c4 */ /* 0x000ea20000000000 */
[----:B------:R-:W-:-:S06]  /*4720*/  IMAD.U32 R0, RZ, RZ, UR5 ;  /* 0x00000005ff007e24 */ /* 0x000fcc000f8e00ff */
[----:B------:R4:W-:Y:S01]  /*4730*/  UTCATOMSWS.AND URZ, UR5 ;  /* 0x0000000500ff79e3 */ /* 0x0009e20008000000 */
[----:B------:R-:W3:Y:S01]  /*4740*/  REDUX UR7, R0 ;  /* 0x00000000000773c4 */ /* 0x000ee20000000000 */
[----:B-1----:R-:W-:Y:S01]  /*4750*/  ISETP.EQ.U32.AND P0, PT, R2, UR4, PT ;  /* 0x0000000402007c0c */ /* 0x002fe2000bf02070 */
[----:B--2---:R-:W-:Y:S01]  /*4760*/  IMAD.U32 R2, RZ, RZ, UR6 ;  /* 0x00000006ff027e24 */ /* 0x004fe2000f8e00ff */
[----:B---3--:R-:W-:-:S11]  /*4770*/  MOV R3, UR7 ;  /* 0x0000000700037c02 */ /* 0x008fd60008000f00 */
[----:B------:R4:W-:Y:S04]  /*4780*/  @P0 ATOMS.AND RZ, [UR8+0x14], R3 ;  /* 0x00001403ffff098c */ /* 0x0009e8000a800008 */
[----:B------:R4:W-:Y:S01]  /*4790*/  @P0 ATOMS.AND RZ, [UR8+0x18], R2 ;  /* 0x00001802ffff098c */ /* 0x0009e2000a800008 */
[----:B------:R-:W-:Y:S05]  /*47a0*/  BRA `(.L_x_87) ;  /* 0x0000000000147947 */ /* 0x000fea0003800000 */
.L_x_86:
[----:B------:R-:W-:Y:S02]  /*47b0*/  MOV R2, 0x47d0 ;  /* 0x000047d000027802 */ /* 0x000fe40000000f00 */
[----:B---3-5:R-:W-:Y:S05]  /*47c0*/  CALL.REL.NOINC `($__internal_0_$__cuda_sm10x_tcgen05_guardrail_trap_col_being_dealloced_not_returned_by_alloc) ;  /* 0x00000048003c7944 */ /* 0x028fea0003c00000 */
[----:B------:R-:W-:Y:S05]  /*47d0*/  BRA `(.L_x_87) ;  /* 0x0000000000087947 */ /* 0x000fea0003800000 */
.L_x_85:
[----:B------:R-:W-:Y:S02]  /*47e0*/  MOV R2, 0x4800 ;  /* 0x0000480000027802 */ /* 0x000fe40000000f00 */
[----:B---3-5:R-:W-:Y:S05]  /*47f0*/  CALL.REL.NOINC `($__internal_2_$__cuda_sm10x_tcgen05_guardrail_trap_unallocated_columns_being_dealloced) ;  /* 0x0000004800487944 */ /* 0x028fea0003c00000 */
.L_x_87:
[----:B------:R-:W-:Y:S01]  /*4800*/  NOP ;  /* 0x0000000000007918 */ /* 0x000fe20000000000 */
[----:B----4-:R-:W-:Y:S05]  /*4810*/  EXIT ;  /* 0x000000000000794d */ /* 0x010fea0003800000 */
.L_x_69:
[----:B------:R-:W-:-:S09]  /*4820*/  UISETP.NE.OR UP0, UPT, UR17, 0x3, !UP5 ;  /* 0x000000031100788c */ /* 0x000fd2000ef05670 */
[----:B------:R-:W-:Y:S05]  /*4830*/  BRA.U UP0, `(.L_x_88) ;  /* 0x0000000d00807547 */ /* 0x000fea000b800000 */
[----:B------:R-:W2:Y:S01]  /*4840*/  S2UR UR10, SR_CgaCtaId ;  /* 0x00000000000a79c3 */ /* 0x000ea20000008800 */
[----:B------:R-:W3:Y:S01]  /*4850*/  LDCU UR32, c[0x0][0x370] ;  /* 0x00006e00ff2077ac */ /* 0x000ee20008000800 */
[----:B------:R-:W-:Y:S02]  /*4860*/  HFMA2 R13, -RZ, RZ, 0, 0 ;  /* 0x00000000ff0d7431 */ /* 0x000fe400000001ff */
[----:B------:R-:W-:Y:S01]  /*4870*/  IMAD.MOV.U32 R15, RZ, RZ, 0x1 ;  /* 0x00000001ff0f7424 */ /* 0x000fe200078e00ff */
[----:B------:R-:W-:Y:S01]  /*4880*/  MOV R7, 0x1000 ;  /* 0x0000100000077802 */ /* 0x000fe20000000f00 */
[----:B------:R-:W3:Y:S01]  /*4890*/  LDCU.128 UR28, c[0x0][0xb10] ;  /* 0x00016200ff1c77ac */ /* 0x000ee20008000c00 */
[----:B------:R-:W-:Y:S01]  /*48a0*/  IMAD.MOV.U32 R14, RZ, RZ, RZ ;  /* 0x000000ffff0e7224 */ /* 0x000fe200078e00ff */
[----:B------:R-:W4:Y:S01]  /*48b0*/  LDC.64 R16, c[0x0][0x348] ;  /* 0x0000d200ff107b82 */ /* 0x000f220000000a00 */
[----:B------:R-:W1:Y:S01]  /*48c0*/  LDCU UR27, c[0x0][0x374] ;  /* 0x00006e80ff1b77ac */ /* 0x000e620008000800 */
[----:B------:R-:W2:Y:S06]  /*48d0*/  LDCU UR15, c[0x0][0xb0c] ;  /* 0x00016180ff0f77ac */ /* 0x000eac0008000800 */
[----:B------:R-:W4:Y:S01]  /*48e0*/  LDC.64 R2, c[0x0][0x888] ;  /* 0x00022200ff027b82 */ /* 0x000f220000000a00 */
[----:B------:R-:W2:Y:S01]  /*48f0*/  LDCU UR39, c[0x0][0xb20] ;  /* 0x00016400ff2777ac */ /* 0x000ea20008000800 */
[----:B------:R-:W2:Y:S06]  /*4900*/  LDCU UR4, c[0x0][0xb30] ;  /* 0x00016600ff0477ac */ /* 0x000eac0008000800 */
[----:B------:R-:W4:Y:S01]  /*4910*/  LDC.64 R4, c[0x0][0x890] ;  /* 0x00022400ff047b82 */ /* 0x000f220000000a00 */
[----:B------:R-:W-:Y:S01]  /*4920*/  UMOV UR21, 0x400 ;  /* 0x0000040000157882 */ /* 0x000fe20000000000 */
[----:B---3--:R-:W-:-:S02]  /*4930*/  UIMAD.WIDE.U32 UR6, UR32, UR28, URZ ;  /* 0x0000001c200672a5 */ /* 0x008fc4000f8e00ff */
[----:B-1----:R-:W-:Y:S02]  /*4940*/  UIMAD.WIDE.U32 UR8, UR27, UR31, URZ ;  /* 0x0000001f1b0872a5 */ /* 0x002fe4000f8e00ff */
[----:B--2---:R-:W-:Y:S02]  /*4950*/  ULEA UR21, UR10, UR21, 0x18 ;  /* 0x000000150a157291 */ /* 0x004fe4000f8ec0ff */
[----:B------:R-:W-:Y:S02]  /*4960*/  UPLOP3.LUT UP3, UPT, UPT, UPT, UPT, 0x40, 0x4 ;  /* 0x000000000004789c */ /* 0x000fe40003f6e870 */
[----:B------:R-:W-:Y:S02]  /*4970*/  UIADD3 UR33, UPT, UPT, UR21, 0x118, URZ ;  /* 0x0000011815217890 */ /* 0x000fe4000fffe0ff */
[----:B------:R-:W-:Y:S01]  /*4980*/  UIADD3 UR17, UPT, UPT, UR21, 0x110, URZ ;  /* 0x0000011015117890 */ /* 0x000fe2000fffe0ff */
[----:B------:R-:W-:Y:S01]  /*4990*/  UMOV UR6, UR7 ;  /* 0x0000000700067c82 */ /* 0x000fe20008000000 */
[----:B------:R-:W-:Y:S01]  /*49a0*/  UMOV UR35, UR9 ;  /* 0x0000000900237c82 */ /* 0x000fe20008000000 */
[----:B------:R-:W-:-:S02]  /*49b0*/  UISETP.GE.AND UP0, UPT, UR42, 0x1, UPT ;  /* 0x000000012a00788c */ /* 0x000fc4000bf06270 */
[----:B------:R-:W-:Y:S01]  /*49c0*/  UISETP.NE.AND UP4, UPT, UR42, 0x1, UPT ;  /* 0x000000012a00788c */ /* 0x000fe2000bf85270 */
[----:B------:R-:W1:Y:S01]  /*49d0*/  LDCU.64 UR22, c[0x0][0xb28] ;  /* 0x00016500ff1677ac */ /* 0x000e620008000a00 */
[----:B------:R-:W-:Y:S02]  /*49e0*/  UISETP.NE.AND UP6, UPT, UR15, 0x1, UPT ;  /* 0x000000010f00788c */ /* 0x000fe4000bfc5270 */
[----:B------:R-:W-:Y:S02]  /*49f0*/  UISETP.NE.AND UP5, UPT, UR30, 0x1, UPT ;  /* 0x000000011e00788c */ /* 0x000fe4000bfa5270 */
[----:B------:R-:W-:Y:S02]  /*4a00*/  UPRMT UR33, UR10, 0x654, UR33 ;  /* 0x000006540a217896 */ /* 0x000fe40008000021 */
[----:B------:R-:W-:Y:S02]  /*4a10*/  USHF.R.U32.HI UR37, URZ, UR29, UR6 ;  /* 0x0000001dff257299 */ /* 0x000fe40008011606 */
[----:B------:R-:W-:-:S02]  /*4a20*/  UPRMT UR34, UR10, 0x654, UR17 ;  /* 0x000006540a227896 */ /* 0x000fc40008000011 */
[----:B------:R-:W-:Y:S02]  /*4a30*/  USHF.R.U32.HI UR35, URZ, UR39, UR35 ;  /* 0x00000027ff237299 */ /* 0x000fe40008011623 */
[----:B------:R-:W-:-:S11]  /*4a40*/  UISETP.NE.AND UP2, UPT, UR4, 0x1, UPT ;  /* 0x000000010400788c */ /* 0x000fd6000bf45270 */
.L_x_97:
[C---:B------:R-:W-:Y:S02]  /*4a50*/  LEA R12, R14.reuse, UR21, 0x3 ;  /* 0x000000150e0c7c11 */ /* 0x040fe4000f8e18ff */
[----:B------:R-:W-:Y:S02]  /*4a60*/  SHF.L.U32 R9, R13, 0x1f, RZ ;  /* 0x0000001f0d097819 */ /* 0x000fe400000006ff */
[----:B------:R-:W-:Y:S02]  /*4a70*/  LEA R10, R14, UR21, 0x4 ;  /* 0x000000150e0a7c11 */ /* 0x000fe4000f8e20ff */
[----:B--2---:R-:W2:Y:S02]  /*4a80*/  SYNCS.PHASECHK.TRANS64.TRYWAIT P0, [R12+URZ+0x140], R9 ;  /* 0x000140090c0075a7 */ /* 0x004ea400080011ff */
[----:B--2---:R-:W-:Y:S05]  /*4a90*/  @!P0 BRA `(.L_x_89) ;  /* 0x0000004000c48947 */ /* 0x004fea0003800000 */
.L_x_179:
[----:B--2---:R-:W2:Y:S01]  /*4aa0*/  LDS.128 R8, [R10+0x1d0] ;  /* 0x0001d0000a087984 */ /* 0x004ea20000000c00 */
[----:B------:R-:W-:Y:S01]  /*4ab0*/  UISETP.GE.AND UP0, UPT, UR42, 0x1, UPT ;  /* 0x000000012a00788c */ /* 0x000fe2000bf06270 */
[----:B------:R-:W-:Y:S01]  /*4ac0*/  @!PT LDS RZ, [RZ] ;  /* 0x00000000fffff984 */ /* 0x000fe20000000800 */
[----:B------:R-:W-:Y:S01]  /*4ad0*/  @!PT LDS RZ, [RZ] ;  /* 0x00000000fffff984 */ /* 0x000fe20000000800 */
[----:B------:R-:W-:Y:S01]  /*4ae0*/  @!PT LDS RZ, [RZ] ;  /* 0x00000000fffff984 */ /* 0x000fe20000000800 */
[----:B------:R-:W-:Y:S01]  /*4af0*/  @!PT LDS RZ, [RZ] ;  /* 0x00000000fffff984 */ /* 0x000fe20000000800 */
[----:B------:R3:W-:Y:S06]  /*4b00*/  MEMBAR.ALL.CTA ;  /* 0x0000000000007992 */ /* 0x0007ec0000008000 */
[----:B---3--:R-:W3:Y:S01]  /*4b10*/  FENCE.VIEW.ASYNC.S ;  /* 0x00000000000073c6 */ /* 0x008ee20000000000 */
[----:B--2---:R-:W-:Y:S11]  /*4b20*/  LOP3.LUT P0, RZ, R10, 0x1, RZ, 0xc0, !PT ;  /* 0x000000010aff7812 */ /* 0x004ff6000780c0ff */
[----:B------:R-:W-:Y:S02]  /*4b30*/  @!UPT UIADD3 URZ, UPT, UPT, URZ, URZ, URZ ;  /* 0x000000fffffff290 */ /* 0x000fe4000fffe0ff */
[----:B---3--:R-:W-:Y:S01]  /*4b40*/  VOTEU.ANY UP1, P0 ;  /* 0x0000000000ff7886 */ /* 0x008fe20000020100 */
[----:B------:R-:W-:Y:S11]  /*4b50*/  PLOP3.LUT P0, PT, PT, PT, UP1, 0x80, 0x8 ;  /* 0x000000000008781c */ /* 0x000ff60003f0f018 */
[----:B------:R-:W-:Y:S02]  /*4b60*/  @!UPT UIADD3 URZ, UPT, UPT, URZ, URZ, URZ ;  /* 0x000000fffffff290 */ /* 0x000fe4000fffe0ff */
[----:B------:R-:W-:Y:S02]  /*4b70*/  @P0 SHF.R.U32.HI R0, RZ, 0x10, R9 ;  /* 0x00000010ff000819 */ /* 0x000fe40000011609 */
[----:B------:R-:W-:Y:S02]  /*4b80*/  @P0 MOV R6, R8 ;  /* 0x0000000800060202 */ /* 0x000fe40000000f00 */
[----:B------:R-:W-:Y:S01]  /*4b90*/  @P0 R2UR UR4, R0 ;  /* 0x00000000000402ca */ /* 0x000fe200000e0000 */
[----:B------:R-:W-:Y:S01]  /*4ba0*/  VIADD R0, R12, 0x150 ;  /* 0x000001500c007836 */ /* 0x000fe20000000000 */
[----:B------:R-:W-:Y:S02]  /*4bb0*/  @P0 LOP3.LUT R8, R9, 0xffff, RZ, 0xc0, !PT ;  /* 0x0000ffff09080812 */ /* 0x000fe400078ec0ff */
[----:B------:R-:W-:Y:S02]  /*4bc0*/  @P0 R2UR UR6, R6 ;  /* 0x00000000060602ca */ /* 0x000fe400000e0000 */
[----:B------:R-:W-:Y:S02]  /*4bd0*/  PRMT R0, RZ, 0x654, R0 ;  /* 0x00000654ff007816 */ /* 0x000fe40000000000 */
[----:B------:R-:W-:Y:S02]  /*4be0*/  @P0 R2UR UR5, R8 ;  /* 0x00000000080502ca */ /* 0x000fe400000e0000 */
[----:B------:R2:W-:Y:S03]  /*4bf0*/  SYNCS.ARRIVE.TRANS64.RED.A1T0 RZ, [R0+URZ], RZ ;  /* 0x000000ff00ff79a7 */ /* 0x0005e600081004ff */
[----:B------:R-:W-:Y:S04]  /*4c00*/  @UP1 UMOV UR26, UR4 ;  /* 0x00000004001a1c82 */ /* 0x000fe80008000000 */
[----:B------:R-:W-:Y:S04]  /*4c10*/  @UP1 UMOV UR14, UR6 ;  /* 0x00000006000e1c82 */ /* 0x000fe80008000000 */
[----:B------:R-:W-:Y:S01]  /*4c20*/  @UP1 UMOV UR13, UR5 ;  /* 0x00000005000d1c82 */ /* 0x000fe20008000000 */
[----:B------:R-:W-:Y:S05]  /*4c30*/  BRA.U !UP0, `(.L_x_90) ;  /* 0x0000000108a47547 */ /* 0x000fea000b800000 */
[----:B------:R-:W-:Y:S02]  /*4c40*/  UIMAD.WIDE.U32 UR8, UR13, UR31, URZ ;  /* 0x0000001f0d0872a5 */ /* 0x000fe4000f8e00ff */
[----:B------:R-:W-:Y:S02]  /*4c50*/  UIMAD.WIDE.U32 UR10, UR14, UR28, URZ ;  /* 0x0000001c0e0a72a5 */ /* 0x000fe4000f8e00ff */
[----:B------:R-:W-:Y:S02]  /*4c60*/  USEL UR4, UR27, UR35, !UP5 ;  /* 0x000000231b047287 */ /* 0x000fe4000e800000 */
[----:B------:R-:W-:Y:S02]  /*4c70*/  USEL UR7, UR32, UR37, !UP6 ;  /* 0x0000002520077287 */ /* 0x000fe4000f000000 */
[----:B-1----:R-:W-:Y:S02]  /*4c80*/  UIMAD.WIDE.U32 UR18, UR4, UR22, URZ ;  /* 0x00000016041272a5 */ /* 0x002fe4000f8e00ff */
[----:B------:R-:W-:Y:S01]  /*4c90*/  UIMAD.WIDE.U32 UR24, UR7, UR22, URZ ;  /* 0x00000016071872a5 */ /* 0x000fe2000f8e00ff */
[----:B------:R-:W-:Y:S02]  /*4ca0*/  UMOV UR5, UR9 ;  /* 0x0000000900057c82 */ /* 0x000fe40008000000 */
[----:B------:R-:W-:Y:S03]  /*4cb0*/  USHF.R.U32.HI UR6, URZ, UR39, UR5 ;  /* 0x00000027ff067299 */ /* 0x000fe60008011605 */
[----:B------:R-:W-:Y:S01]  /*4cc0*/  UMOV UR5, UR11 ;  /* 0x0000000b00057c82 */ /* 0x000fe20008000000 */
[----:B------:R-:W-:Y:S02]  /*4cd0*/  USEL UR6, UR13, UR6, !UP5 ;  /* 0x000000060d067287 */ /* 0x000fe4000e800000 */
[----:B------:R-:W-:Y:S02]  /*4ce0*/  USHF.R.U32.HI UR8, URZ, UR29, UR5 ;  /* 0x0000001dff087299 */ /* 0x000fe40008011605 */
[----:B------:R-:W-:Y:S01]  /*4cf0*/  UIMAD.WIDE.U32 UR10, UR6, UR22, URZ ;  /* 0x00000016060a72a5 */ /* 0x000fe2000f8e00ff */
[----:B------:R-:W-:Y:S02]  /*4d00*/  UMOV UR5, UR19 ;  /* 0x0000001300057c82 */ /* 0x000fe40008000000 */
[----:B------:R-:W-:Y:S03]  /*4d10*/  @UP4 USHF.R.U32.HI UR4, URZ, UR23, UR5 ;  /* 0x00000017ff044299 */ /* 0x000fe60008011605 */
[----:B------:R-:W-:Y:S01]  /*4d20*/  UMOV UR5, UR25 ;  /* 0x0000001900057c82 */ /* 0x000fe20008000000 */
[----:B------:R-:W-:Y:S02]  /*4d30*/  UIMAD UR4, UR42, UR4, URZ ;  /* 0x000000042a0472a4 */ /* 0x000fe4000f8e02ff */
[----:B------:R-:W-:Y:S02]  /*4d40*/  @UP4 USHF.R.U32.HI UR7, URZ, UR23, UR5 ;  /* 0x00000017ff074299 */ /* 0x000fe40008011605 */
[----:B------:R-:W-:Y:S02]  /*4d50*/  USEL UR5, UR14, UR8, !UP6 ;  /* 0x000000080e057287 */ /* 0x000fe4000f000000 */
[----:B------:R-:W-:Y:S02]  /*4d60*/  UIMAD UR8, UR42, UR7, URZ ;  /* 0x000000072a0872a4 */ /* 0x000fe4000f8e02ff */
[----:B------:R-:W-:Y:S03]  /*4d70*/  UISETP.GE.AND UP0, UPT, UR6, UR4, UPT ;  /* 0x000000040600728c */ /* 0x000fe6000bf06270 */
[----:B------:R-:W-:Y:S01]  /*4d80*/  UMOV UR4, UR11 ;  /* 0x0000000b00047c82 */ /* 0x000fe20008000000 */
[----:B------:R-:W-:Y:S02]  /*4d90*/  UISETP.GE.OR UP0, UPT, UR5, UR8, UP0 ;  /* 0x000000080500728c */ /* 0x000fe40008706670 */
[----:B------:R-:W-:Y:S02]  /*4da0*/  USHF.R.U32.HI UR4, URZ, UR23, UR4 ;  /* 0x00000017ff047299 */ /* 0x000fe40008011604 */
[----:B------:R-:W-:Y:S02]  /*4db0*/  UIMAD.WIDE.U32 UR8, UR5, UR22, URZ ;  /* 0x00000016050872a5 */ /* 0x000fe4000f8e00ff */
[----:B------:R-:W-:Y:S04]  /*4dc0*/  USEL UR10, UR6, UR4, !UP4 ;  /* 0x00000004060a7287 */ /* 0x000fe8000e000000 */
[----:B------:R-:W-:Y:S01]  /*4dd0*/  UIADD3 UR11, UPT, UPT, -UR10, URZ, URZ ;  /* 0x000000ff0a0b7290 */ /* 0x000fe2000fffe1ff */
[----:B------:R-:W-:Y:S02]  /*4de0*/  @!UP0 UMOV UR4, UR9 ;  /* 0x0000000900048c82 */ /* 0x000fe40008000000 */
[----:B------:R-:W-:Y:S02]  /*4df0*/  @!UP0 USHF.R.U32.HI UR4, URZ, UR23, UR4 ;  /* 0x00000017ff048299 */ /* 0x000fe40008011604 */
[----:B------:R-:W-:Y:S02]  /*4e00*/  UIMAD UR8, UR42, UR11, UR6 ;  /* 0x0000000b2a0872a4 */ /* 0x000fe4000f8e0206 */
[----:B------:R-:W-:Y:S04]  /*4e10*/  @!UP0 USEL UR4, UR5, UR4, !UP4 ;  /* 0x0000000405048287 */ /* 0x000fe8000e000000 */
[----:B------:R-:W-:Y:S02]  /*4e20*/  @!UP0 UIMAD UR8, UR7, UR8, UR4 ;  /* 0x00000008070882a4 */ /* 0x000fe4000f8e0204 */
[----:B------:R-:W-:Y:S02]  /*4e30*/  @!UP0 UIADD3 UR9, UPT, UPT, UR10, -UR4, URZ ;  /* 0x800000040a098290 */ /* 0x000fe4000fffe0ff */
[----:B------:R-:W-:Y:S02]  /*4e40*/  UIADD3 UR4, UPT, UPT, -UR5, URZ, URZ ;  /* 0x000000ff05047290 */ /* 0x000fe4000fffe1ff */
[----:B------:R-:W-:Y:S02]  /*4e50*/  UIADD3 UR7, UPT, UPT, -UR6, URZ, URZ ;  /* 0x000000ff06077290 */ /* 0x000fe4000fffe1ff */
[----:B------:R-:W-:Y:S02]  /*4e60*/  @!UP0 UIMAD UR6, UR9, UR42, UR5 ;  /* 0x0000002a090682a4 */ /* 0x000fe4000f8e0205 */
[----:B------:R-:W-:Y:S02]  /*4e70*/  UIMAD UR14, UR15, UR4, UR14 ;  /* 0x000000040f0e72a4 */ /* 0x000fe4000f8e020e */
[----:B------:R-:W-:Y:S01]  /*4e80*/  UIMAD UR13, UR30, UR7, UR13 ;  /* 0x000000071e0d72a4 */ /* 0x000fe2000f8e020d */
[----:B------:R-:W-:Y:S02]  /*4e90*/  @!UP0 UMOV UR5, UR8 ;  /* 0x0000000800058c82 */ /* 0x000fe40008000000 */
[----:B------:R-:W-:Y:S02]  /*4ea0*/  UIMAD UR14, UR5, UR15, UR14 ;  /* 0x0000000f050e72a4 */ /* 0x000fe4000f8e020e */
[----:B------:R-:W-:Y:S11]  /*4eb0*/  UIMAD UR13, UR6, UR30, UR13 ;  /* 0x0000001e060d72a4 */ /* 0x000ff6000f8e020d */
[----:B------:R-:W-:Y:S01]  /*4ec0*/  @!UPT UIADD3 URZ, UPT, UPT, URZ, URZ, URZ ;  /* 0x000000fffffff290 */ /* 0x000fe2000fffe0ff */
.L_x_90:
[----:B------:R-:W3:Y:S01]  /*4ed0*/  @!UP2 LDCU.128 UR8, c[0x0][0xb10] ;  /* 0x00016200ff08a7ac */ /* 0x000ee20008000c00 */
[C---:B----4-:R-:W-:Y:S02]  /*4ee0*/  ISETP.NE.U32.AND P1, PT, R4.reuse, RZ, PT ;  /* 0x000000ff0400720c */ /* 0x050fe40003f25070 */
[----:B------:R-:W-:Y:S02]  /*4ef0*/  ISETP.NE.U32.AND P0, PT, R4, RZ, PT ;  /* 0x000000ff0400720c */ /* 0x000fe40003f05070 */
[C---:B------:R-:W-:Y:S02]  /*4f00*/  ISETP.NE.AND.EX P1, PT, R5.reuse, RZ, PT, P1 ;  /* 0x000000ff0500720c */ /* 0x040fe40003f25310 */
[----:B------:R-:W-:Y:S01]  /*4f10*/  ISETP.NE.AND.EX P0, PT, R5, RZ, PT, P0 ;  /* 0x000000ff0500720c */ /* 0x000fe20003f05300 */
[----:B------:R-:W4:Y:S01]  /*4f20*/  @!UP2 LDCU UR5, c[0x0][0xb0c] ;  /* 0x00016180ff05a7ac */ /* 0x000f220008000800 */
[----:B------:R-:W-:Y:S01]  /*4f30*/  SHF.L.U32 R9, R15, 0x1f, RZ ;  /* 0x0000001f0f097819 */ /* 0x000fe200000006ff */
[----:B------:R-:W-:Y:S02]  /*4f40*/  USHF.L.U32 UR19, UR16, 0x6, URZ ;  /* 0x0000000610137899 */ /* 0x000fe400080006ff */
[----:B------:R-:W-:Y:S02]  /*4f50*/  USHF.L.U32 UR18, UR20, 0x7, URZ ;  /* 0x0000000714127899 */ /* 0x000fe400080006ff */
[----:B---3--:R-:W-:Y:S07]  /*4f60*/  UIMAD.WIDE.U32 UR6, UR14, UR8, URZ ;  /* 0x000000080e0672a5 */ /* 0x008fee000f8e00ff */
[----:B------:R-:W-:Y:S01]  /*4f70*/  @!UP2 UMOV UR4, UR7 ;  /* 0x000000070004ac82 */ /* 0x000fe20008000000 */
[----:B----4-:R-:W-:Y:S02]  /*4f80*/  @!UP2 UISETP.NE.AND UP0, UPT, UR5, 0x1, UPT ;  /* 0x000000010500a88c */ /* 0x010fe4000bf05270 */
[----:B------:R-:W-:Y:S02]  /*4f90*/  @!UP2 USHF.R.U32.HI UR4, URZ, UR9, UR4 ;  /* 0x00000009ff04a299 */ /* 0x000fe40008011604 */
[----:B------:R-:W-:Y:S02]  /*4fa0*/  UIMAD.WIDE.U32 UR6, UR13, UR11, URZ ;  /* 0x0000000b0d0672a5 */ /* 0x000fe4000f8e00ff */
[----:B------:R-:W-:Y:S02]  /*4fb0*/  @!UP2 USEL UR8, UR14, UR4, !UP0 ;  /* 0x000000040e08a287 */ /* 0x000fe4000c000000 */
[----:B------:R-:W-:Y:S03]  /*4fc0*/  @!UP2 UISETP.NE.AND UP0, UPT, UR10, 0x1, UPT ;  /* 0x000000010a00a88c */ /* 0x000fe6000bf05270 */
[----:B------:R-:W-:Y:S02]  /*4fd0*/  @!UP2 UMOV UR6, UR7 ;  /* 0x000000070006ac82 */ /* 0x000fe40008000000 */
[----:B------:R-:W3:Y:S02]  /*4fe0*/  @!UP2 LDCU UR4, c[0x0][0xb20] ;  /* 0x00016400ff04a7ac */ /* 0x000ee40008000800 */
[----:B---3--:R-:W-:Y:S04]  /*4ff0*/  @!UP2 USHF.R.U32.HI UR6, URZ, UR4, UR6 ;  /* 0x00000004ff06a299 */ /* 0x008fe80008011606 */
[----:B------:R-:W-:Y:S04]  /*5000*/  @!UP2 USEL UR6, UR13, UR6, !UP0 ;  /* 0x000000060d06a287 */ /* 0x000fe8000c000000 */
[----:B------:R-:W-:Y:S02]  /*5010*/  @!UP2 UIADD3 UR4, UPT, UPT, -UR8, UR6, URZ ;  /* 0x000000060804a290 */ /* 0x000fe4000fffe1ff */
[----:B------:R-:W-:Y:S02]  /*5020*/  @!UP2 UIADD3 UR6, UPT, UPT, UR8, -UR6, URZ ;  /* 0x800000060806a290 */ /* 0x000fe4000fffe0ff */
[----:B------:R-:W-:Y:S02]  /*5030*/  @!UP2 UIMAD UR14, UR4, UR5, UR14 ;  /* 0x00000005040ea2a4 */ /* 0x000fe4000f8e020e */
[----:B------:R-:W-:Y:S01]  /*5040*/  @!UP2 UIMAD UR13, UR6, UR10, UR13 ;  /* 0x0000000a060da2a4 */ /* 0x000fe2000f8e020d */
[----:B------:R-:W-:Y:S11]  /*5050*/  BRA.U UP3, `(.L_x_91) ;  /* 0x0000000103107547 */ /* 0x000ff6000b800000 */
[----:B--2---:R-:W-:Y:S04]  /*5060*/  MOV R0, UR38 ;  /* 0x0000002600007c02 */ /* 0x004fe80008000f00 */
[----:B------:R-:W-:Y:S04]  /*5070*/  SHF.L.U32 R11, R0, 0x1f, RZ ;  /* 0x0000001f000b7819 */ /* 0x000fe800000006ff */
[----:B------:R-:W2:Y:S02]  /*5080*/  SYNCS.PHASECHK.TRANS64.TRYWAIT P2, [UR21+0x138], R11 ;  /* 0x0001380bff0075a7 */ /* 0x000ea40008041115 */
[----:B--2---:R-:W-:Y:S05]  /*5090*/  @!P2 BRA `(.L_x_92) ;  /* 0x0000003c0058a947 */ /* 0x004fea0003800000 */
.L_x_91:
[----:B------:R-:W-:Y:S05]  /*50a0*/  @!P1 BRA `(.L_x_93) ;  /* 0x0000000000309947 */ /* 0x000fea0003800000 */
[----:B------:R-:W-:Y:S01]  /*50b0*/  ISETP.NE.U32.AND P1, PT, R2, RZ, PT ;  /* 0x000000ff0200720c */ /* 0x000fe20003f25070 */
[----:B------:R-:W3:Y:S01]  /*50c0*/  LDCU.64 UR4, c[0x0][0x358] ;  /* 0x00006b00ff0477ac */ /* 0x000ee20008000a00 */
[----:B------:R-:W-:Y:S02]  /*50d0*/  IMAD.MOV.U32 R88, RZ, RZ, 0x1 ;  /* 0x00000001ff587424 */ /* 0x000fe400078e00ff */
[----:B------:R-:W-:Y:S11]  /*50e0*/  ISETP.NE.AND.EX P1, PT, R3, RZ, PT, P1 ;  /* 0x000000ff0300720c */ /* 0x000ff60003f25310 */
[----:B------:R-:W-:Y:S02]  /*50f0*/  @!UPT UIADD3 URZ, UPT, UPT, URZ, URZ, URZ ;  /* 0x000000fffffff290 */ /* 0x000fe4000fffe0ff */
[----:B--2---:R-:W2:Y:S01]  /*5100*/  @P1 LDC.64 R10, c[0x0][0x888] ;  /* 0x00022200ff0a1b82 */ /* 0x004ea20000000a00 */
[----:B------:R-:W-:Y:S04]  /*5110*/  @P1 IMAD R0, R4, UR36, RZ ;  /* 0x0000002404001c24 */ /* 0x000fe8000f8e02ff */
[----:B--2---:R-:W-:Y:S04]  /*5120*/  @P1 IMAD.WIDE R10, R0, 0x4, R10 ;  /* 0x00000004000a1825 */ /* 0x004fe800078e020a */
[----:B------:R-:W-:Y:S01]  /*5130*/  HFMA2 R0, -RZ, RZ, 0, 5.9604644775390625e-08 ;  /* 0x00000001ff007431 */ /* 0x000fe200000001ff */
[----:B---3-5:R3:W5:Y:S04]  /*5140*/  @P1 LDG.E R41, desc[UR4][R10.64] ;  /* 0x000000040a291981 */ /* 0x028768000c1e1900 */
[----:B------:R-:W-:Y:S01]  /*5150*/  @!P1 PRMT R88, R0, 0x7610, R88 ;  /* 0x0000761000589816 */ /* 0x000fe20000000058 */
[----:B---3--:R-:W4:Y:S06]  /*5160*/  @!P1 LDC R41, c[0x0][0x880] ;  /* 0x00022000ff299b82 */ /* 0x008f2c0000000800 */
.L_x_93:
[----:B----45:R-:W-:Y:S01]  /*5170*/  @!P0 FSETP.EQ.AND P1, PT, R41, RZ, PT ;  /* 0x000000ff2900820b */ /* 0x030fe20003f22000 */
[----:B------:R-:W-:Y:S01]  /*5180*/  @!UPT UIADD3 URZ, UPT, UPT, URZ, URZ, URZ ;  /* 0x000000fffffff290 */ /* 0x000fe2000fffe0ff */
[----:B------:R-:W-:Y:S11]  /*5190*/  @!P0 BRA `(.L_x_94) ;  /* 0x0000000000188947 */ /* 0x000ff60003800000 */
[----:B------:R-:W-:Y:S02]  /*51a0*/  LOP3.LUT P0, RZ, R88, 0xff, RZ, 0xc0, !PT ;  /* 0x000000ff58ff7812 */ /* 0x000fe4000780c0ff */
[----:B------:R-:W-:Y:S04]  /*51b0*/  ISETP.NE.U32.AND P1, PT, R2, RZ, PT ;  /* 0x000000ff0200720c */ /* 0x000fe80003f25070 */
[----:B------:R-:W-:Y:S04]  /*51c0*/  ISETP.NE.AND.EX P1, PT, R3, RZ, PT, P1 ;  /* 0x000000ff0300720c */ /* 0x000fe80003f25310 */
[----:B------:R-:W-:Y:S03]  /*51d0*/  PLOP3.LUT P1, PT, P1, PT, PT, 0x8, 0x80 ;  /* 0x000000000080781c */ /* 0x000fe60000f2e170 */
[----:B------:R-:W-:Y:S11]  /*51e0*/  @P0 FSETP.EQ.AND P1, PT, R41, RZ, PT ;  /* 0x000000ff2900020b */ /* 0x000ff60003f22000 */
[----:B------:R-:W-:Y:S02]  /*51f0*/  @!UPT UIADD3 URZ, UPT, UPT, URZ, URZ, URZ ;  /* 0x000000fffffff290 */ /* 0x000fe4000fffe0ff */
.L_x_94:
[----:B------:R-:W3:Y:S01]  /*5200*/  SYNCS.PHASECHK.TRANS64.TRYWAIT P2, [UR21+0x120], R9 ;  /* 0x00012009ff0075a7 */ /* 0x000ee20008041115 */
[----:B------:R-:W-:Y:S04]  /*5210*/  ELECT P0, URZ, PT ;  /* 0x0000000000ff782f */ /* 0x000fe80003800000 */
[----:B------:R-:W-:Y:S11]  /*5220*/  PLOP3.LUT P1, PT, P1, P0, PT, 0xf2, 0x2f ;  /* 0x00000000002f781c */ /* 0x000ff60000f21e72 */
[----:B------:R-:W-:Y:S02]  /*5230*/  @!UPT UIADD3 URZ, UPT, UPT, URZ, URZ, URZ ;  /* 0x000000fffffff290 */ /* 0x000fe4000fffe0ff */
[----:B------:R-:W-:Y:S05]  /*5240*/  @!P1 IADD3 R8, P0, PT, R16, 0x580, RZ ;  /* 0x0000058010089810 */ /* 0x000fea0007f1e0ff */
[----:B------:R-:W-:Y:S01]  /*5250*/  @!P1 IMAD.X R6, RZ, RZ, R17, P0 ;  /* 0x000000ffff069224 */ /* 0x000fe200000e0611 */
[----:B---3--:R-:W-:Y:S07]  /*5260*/  @!P2 BRA `(.L_x_95) ;  /* 0x0000003800fca947 */ /* 0x008fee0003800000 */
.L_x_182:
[----:B------:R-:W-:Y:S01]  /*5270*/  @!P1 R2UR UR5, R8 ;  /* 0x00000000080592ca */ /* 0x000fe200000e0000 */
[----:B------:R-:W-:Y:S01]  /*5280*/  VOTEU.ALL UP0, P1 ;  /* 0x0000000000ff7886 */ /* 0x000fe20000800000 */
[----:B------:R-:W-:Y:S01]  /*5290*/  @!P1 R2UR UR4, R6 ;  /* 0x00000000060492ca */ /* 0x000fe200000e0000 */
[----:B--2---:R-:W-:Y:S01]  /*52a0*/  @!P1 IMAD.MOV.U32 R0, RZ, RZ, 0x1000 ;  /* 0x00001000ff009424 */ /* 0x004fe200078e00ff */
[----:B------:R-:W-:Y:S01]  /*52b0*/  UMOV UR6, 0x0 ;  /* 0x0000000000067882 */ /* 0x000fe20000000000 */
[----:B------:R-:W-:Y:S01]  /*52c0*/  UMOV UR7, 0x10000000 ;  /* 0x1000000000077882 */ /* 0x000fe20000000000 */
[----:B------:R-:W-:Y:S01]  /*52d0*/  @!UP0 UIADD3 UR16, UPT, UPT, UR21, 0x200, URZ ;  /* 0x0000020015108890 */ /* 0x000fe2000fffe0ff */
[----:B------:R-:W-:Y:S01]  /*52e0*/  VIADD R14, R14, 0x1 ;  /* 0x000000010e0e7836 */ /* 0x000fe20000000000 */
[----:B------:R-:W-:Y:S01]  /*52f0*/  VOTEU.ALL UP0, P1 ;  /* 0x0000000000ff7886 */ /* 0x000fe20000800000 */
[----:B------:R-:W-:Y:S04]  /*5300*/  UMOV UR20, UR36 ;  /* 0x0000002400147c82 */ /* 0x000fe80008000000 */
[----:B------:R-:W-:Y:S02]  /*5310*/  IMAD.U32 R10, RZ, RZ, UR5 ;  /* 0x00000005ff0a7e24 */ /* 0x000fe4000f8e00ff */
[----:B------:R-:W-:Y:S03]  /*5320*/  IMAD.U32 R11, RZ, RZ, UR4 ;  /* 0x00000004ff0b7e24 */ /* 0x000fe6000f8e00ff */
[----:B------:R-:W-:Y:S02]  /*5330*/  @!P1 R2UR UR4, R10 ;  /* 0x000000000a0492ca */ /* 0x000fe400000e0000 */
[----:B------:R-:W-:Y:S11]  /*5340*/  @!P1 R2UR UR5, R11 ;  /* 0x000000000b0592ca */ /* 0x000ff600000e0000 */
[----:B------:R-:W-:Y:S02]  /*5350*/  @!UPT UIADD3 URZ, UPT, UPT, URZ, URZ, URZ ;  /* 0x000000fffffff290 */ /* 0x000fe4000fffe0ff */
[----:B------:R2:W-:Y:S01]  /*5360*/  @!UP0 UTMALDG.3D [UR16], [UR4], desc[UR6] ;  /* 0x00000610040085b4 */ /* 0x0005e20008011000 */
[----:B------:R2:W-:Y:S01]  /*5370*/  @!P1 SYNCS.ARRIVE.TRANS64.RED.A0TR RZ, [UR21+0x110], R0 ;  /* 0x00011000ffff99a7 */ /* 0x0005e20008300415 */
[----:B------:R-:W-:Y:S01]  /*5380*/  SYNCS.ARRIVE.TRANS64.RED.A1T0 RZ, [UR34], RZ ;  /* 0x000000ffffff79a7 */ /* 0x000fe20008100422 */
[----:B------:R-:W3:Y:S02]  /*5390*/  SYNCS.PHASECHK.TRANS64.TRYWAIT P0, [UR21+0x128], R9 ;  /* 0x00012809ff0075a7 */ /* 0x000ee40008001115 */
[----:B--23--:R-:W-:Y:S05]  /*53a0*/  @!P0 BRA `(.L_x_96) ;  /* 0x0000003800c48947 */ /* 0x00cfea0003800000 */
.L_x_184:
[----:B------:R-:W-:Y:S01]  /*53b0*/  @!P1 IADD3 R6, P0, PT, R16, 0x580, RZ ;  /* 0x0000058010069810 */ /* 0x000fe20007f1e0ff */
[----:B------:R-:W-:Y:S01]  /*53c0*/  VOTEU.ALL UP0, P1 ;  /* 0x0000000000ff7886 */ /* 0x000fe20000800000 */
[----:B------:R-:W-:Y:S01]  /*53d0*/  UMOV UR6, 0x0 ;  /* 0x0000000000067882 */ /* 0x000fe20000000000 */
[----:B------:R-:W-:Y:S01]  /*53e0*/  UMOV UR7, 0x10000000 ;  /* 0x1000000000077882 */ /* 0x000fe20000000000 */
[----:B------:R-:W-:Y:S01]  /*53f0*/  @!P1 R2UR UR5, R6 ;  /* 0x00000000060592ca */ /* 0x000fe200000e0000 */
[----:B--2---:R-:W-:Y:S01]  /*5400*/  @!P1 IMAD.X R0, RZ, RZ, R17, P0 ;  /* 0x000000ffff009224 */ /* 0x004fe200000e0611 */
[----:B------:R-:W-:Y:S01]  /*5410*/  @!UP0 UIADD3 UR10, UPT, UPT, UR18, 0x40, URZ ;  /* 0x00000040120a8890 */ /* 0x000fe2000fffe0ff */
[----:B------:R-:W-:Y:S01]  /*5420*/  ISETP.NE.AND P0, PT, R14, 0x2, PT ;  /* 0x000000020e00780c */ /* 0x000fe20003f05270 */
[----:B------:R-:W-:Y:S01]  /*5430*/  @!UP0 UIADD3 UR8, UPT, UPT, UR21, 0x1200, URZ ;  /* 0x0000120015088890 */ /* 0x000fe2000fffe0ff */
[----:B------:R-:W-:Y:S01]  /*5440*/  LOP3.LUT R15, R15, 0x1, RZ, 0x3c, !PT ;  /* 0x000000010f0f7812 */ /* 0x000fe200078e3cff */
[----:B------:R-:W-:Y:S01]  /*5450*/  @!UP0 UIADD3 UR9, UPT, UPT, UR21, 0x118, URZ ;  /* 0x0000011815098890 */ /* 0x000fe2000fffe0ff */
[----:B------:R-:W-:Y:S01]  /*5460*/  @!P1 R2UR UR4, R0 ;  /* 0x00000000000492ca */ /* 0x000fe200000e0000 */
[----:B------:R-:W-:Y:S01]  /*5470*/  VOTEU.ALL UP0, P1 ;  /* 0x0000000000ff7886 */ /* 0x000fe20000800000 */
[----:B------:R-:W-:Y:S01]  /*5480*/  UMOV UR11, UR19 ;  /* 0x00000013000b7c82 */ /* 0x000fe20008000000 */
[----:B------:R-:W-:Y:S01]  /*5490*/  UMOV UR12, UR36 ;  /* 0x00000024000c7c82 */ /* 0x000fe20008000000 */
[----:B------:R-:W-:Y:S01]  /*54a0*/  SEL R0, RZ, 0x1, P0 ;  /* 0x00000001ff007807 */ /* 0x000fe20000000000 */
[----:B------:R-:W-:Y:S01]  /*54b0*/  UIADD3 UR20, UPT, UPT, UR13, UR59, URZ ;  /* 0x0000003b0d147290 */ /* 0x000fe2000fffe0ff */
[----:B------:R-:W-:Y:S01]  /*54c0*/  IMAD.U32 R8, RZ, RZ, UR5 ;  /* 0x00000005ff087e24 */ /* 0x000fe2000f8e00ff */
[----:B------:R-:W-:Y:S01]  /*54d0*/  SEL R14, R14, RZ, P0 ;  /* 0x000000ff0e0e7207 */ /* 0x000fe20000000000 */
[----:B------:R-:W-:Y:S01]  /*54e0*/  UIADD3 UR16, UPT, UPT, UR14, UR60, URZ ;  /* 0x0000003c0e107290 */ /* 0x000fe2000fffe0ff */
[----:B------:R-:W-:Y:S01]  /*54f0*/  LOP3.LUT R13, R13, R0, RZ, 0x3c, !PT ;  /* 0x000000000d0d7212 */ /* 0x000fe200078e3cff */
[----:B------:R-:W-:Y:S01]  /*5500*/  UPLOP3.LUT UP3, UPT, UPT, UPT, UPT, 0x80, 0x8 ;  /* 0x000000000008789c */ /* 0x000fe20003f6f070 */
[----:B------:R-:W-:Y:S02]  /*5510*/  UMOV UR36, UR26 ;  /* 0x0000001a00247c82 */ /* 0x000fe40008000000 */
[----:B------:R-:W-:Y:S01]  /*5520*/  IMAD.U32 R9, RZ, RZ, UR4 ;  /* 0x00000004ff097e24 */ /* 0x000fe2000f8e00ff */
[----:B------:R-:W-:Y:S04]  /*5530*/  @!P1 R2UR UR4, R8 ;  /* 0x00000000080492ca */ /* 0x000fe800000e0000 */
[----:B------:R-:W-:Y:S11]  /*5540*/  @!P1 R2UR UR5, R9 ;  /* 0x00000000090592ca */ /* 0x000ff600000e0000 */
[----:B------:R-:W-:Y:S02]  /*5550*/  @!UPT UIADD3 URZ, UPT, UPT, URZ, URZ, URZ ;  /* 0x000000fffffff290 */ /* 0x000fe4000fffe0ff */
[----:B------:R2:W-:Y:S01]  /*5560*/  @!UP0 UTMALDG.3D [UR8], [UR4], desc[UR6] ;  /* 0x00000608040085b4 */ /* 0x0005e20008011000 */
[----:B------:R2:W-:Y:S01]  /*5570*/  @!P1 SYNCS.ARRIVE.TRANS64.RED.A0TR RZ, [UR21+0x118], R7 ;  /* 0x00011807ffff99a7 */ /* 0x0005e20008300415 */
[----:B------:R-:W-:Y:S01]  /*5580*/  SYNCS.ARRIVE.TRANS64.RED.A1T0 RZ, [UR33], RZ ;  /* 0x000000ffffff79a7 */ /* 0x000fe20008100421 */
[----:B------:R-:W-:Y:S05]  /*5590*/  BRA.U UP1, `(.L_x_97) ;  /* 0xfffffff5012c7547 */ /* 0x000fea000b83ffff */
[----:B------:R-:W-:-:S04]  /*55a0*/  SHF.L.U32 R3, R15, 0x1f, RZ ;  /* 0x0000001f0f037819 */ /* 0x000fc800000006ff */
[----:B------:R-:W3:Y:S02]  /*55b0*/  SYNCS.PHASECHK.TRANS64.TRYWAIT P0, [UR21+0x120], R3 ;  /* 0x00012003ff0075a7 */ /* 0x000ee40008001115 */
[----:B---3--:R-:W-:Y:S05]  /*55c0*/  @!P0 BRA `(.L_x_98) ;  /* 0x0000003800548947 */ /* 0x008fea0003800000 */
.L_x_186:
[----:B---3--:R-:W-:-:S07]  /*55d0*/  MOV R0, UR21 ;  /* 0x0000001500007c02 */ /* 0x008fce0008000f00 */
.L_x_99:
[----:B---3--:R-:W-:-:S04]  /*55e0*/  SHF.L.U32 R3, R15, 0x1f, RZ ;  /* 0x0000001f0f037819 */ /* 0x008fc800000006ff */
[----:B------:R3:W4:Y:S03]  /*55f0*/  SYNCS.PHASECHK.TRANS64.TRYWAIT P0, [R0+URZ+0x128], R3 ;  /* 0x00012803000075a7 */ /* 0x00072600080011ff */
[----:B----4-:R-:W-:Y:S05]  /*5600*/  @!P0 NANOSLEEP.SYNCS 0x989680 ;  /* 0x009896800000895d */ /* 0x010fea0003900000 */
[----:B------:R-:W4:Y:S02]  /*5610*/  @!P0 SYNCS.PHASECHK.TRANS64 P0, [R0+URZ+0x128], R3 ;  /* 0x00012803000085a7 */ /* 0x000f2400080010ff */
[----:B-12-4-:R-:W-:Y:S05]  /*5620*/  @P0 EXIT ;  /* 0x000000000000094d */ /* 0x016fea0003800000 */
[----:B------:R-:W-:Y:S05]  /*5630*/  BRA `(.L_x_99) ;  /* 0xfffffffc00e87947 */ /* 0x000fea000383ffff */
.L_x_88:
[----:B------:R-:W-:-:S06]  /*5640*/  UISETP.GE.AND UP0, UPT, UR17, 0x4, UPT ;  /* 0x000000041100788c */ /* 0x000fcc000bf06270 */
[----:B------:R-:W-:-:S13]  /*5650*/  PLOP3.LUT P0, PT, PT, PT, UP0, 0x80, 0x8 ;  /* 0x000000000008781c */ /* 0x000fda0003f0f008 */
[----:B-1----:R-:W-:Y:S05]  /*5660*/  @!P0 EXIT ;  /* 0x000000000000894d */ /* 0x002fea0003800000 */
[----:B------:R-:W1:Y:S08]  /*5670*/  S2UR UR4, SR_CgaCtaId ;  /* 0x00000000000479c3 */ /* 0x000e700000008800 */
[----:B------:R-:W-:Y:S01]  /*5680*/  BAR.SYNC.DEFER_BLOCKING 0x6, 0xa0 ;  /* 0x0182800000007b1d */ /* 0x000fe20000010000 */
[C---:B------:R-:W-:Y:S01]  /*5690*/  IMAD.SHL.U32 R6, R96.reuse, 0x40, RZ ;  /* 0x0000004060067824 */ /* 0x040fe200078e00ff */
[C---:B------:R-:W-:Y:S01]  /*56a0*/  LOP3.LUT R98, R96.reuse, 0x60, RZ, 0xc0, !PT ;  /* 0x0000006060627812 */ /* 0x040fe200078ec0ff */
[C---:B------:R-:W-:Y:S01]  /*56b0*/  IMAD.SHL.U32 R71, R96.reuse, 0x20, RZ ;  /* 0x0000002060477824 */ /* 0x040fe200078e00ff */
[----:B------:R-:W-:Y:S01]  /*56c0*/  CS2R R94, SRZ ;  /* 0x00000000005e7805 */ /* 0x000fe2000001ff00 */
[----:B------:R-:W-:Y:S01]  /*56d0*/  IMAD.SHL.U32 R5, R96, 0x2, RZ ;  /* 0x0000000260057824 */ /* 0x000fe200078e00ff */
[----:B------:R-:W-:-:S02]  /*56e0*/  UMOV UR44, 0x400 ;  /* 0x00000400002c7882 */ /* 0x000fc40000000000 */
[----:B------:R-:W2:Y:S01]  /*56f0*/  LDC.64 R84, c[0x0][0x888] ;  /* 0x00022200ff547b82 */ /* 0x000ea20000000a00 */
[----:B------:R-:W-:Y:S01]  /*5700*/  LOP3.LUT R4, R6, 0x180, RZ, 0xc0, !PT ;  /* 0x0000018006047812 */ /* 0x000fe200078ec0ff */
[----:B------:R-:W-:Y:S01]  /*5710*/  IMAD.U32 R37, R96, 0x10000, RZ ;  /* 0x0001000060257824 */ /* 0x000fe200078e00ff */
[----:B------:R-:W-:Y:S01]  /*5720*/  LOP3.LUT R71, R71, 0xc00, RZ, 0xc0, !PT ;  /* 0x00000c0047477812 */ /* 0x000fe200078ec0ff */
[----:B------:R-:W-:Y:S01]  /*5730*/  IMAD.MOV.U32 R36, RZ, RZ, RZ ;  /* 0x000000ffff247224 */ /* 0x000fe200078e00ff */
[----:B------:R-:W-:Y:S01]  /*5740*/  LOP3.LUT R5, R4, 0x20, R5, 0xf8, !PT ;  /* 0x0000002004057812 */ /* 0x000fe200078ef805 */
[C---:B------:R-:W-:Y:S01]  /*5750*/  IMAD.SHL.U32 R4, R96.reuse, 0x8, RZ ;  /* 0x0000000860047824 */ /* 0x040fe200078e00ff */
[----:B------:R-:W-:Y:S01]  /*5760*/  LOP3.LUT R71, R71, 0x40, R6, 0xf8, !PT ;  /* 0x0000004047477812 */ /* 0x000fe200078ef806 */
[----:B------:R-:W3:Y:S01]  /*5770*/  LDC.64 R86, c[0x0][0x890] ;  /* 0x00022400ff567b82 */ /* 0x000ee20000000a00 */
[----:B------:R-:W-:Y:S01]  /*5780*/  LOP3.LUT R37, R37, 0x600000, RZ, 0xc0, !PT ;  /* 0x0060000025257812 */ /* 0x000fe200078ec0ff */
[----:B------:R-:W-:Y:S01]  /*5790*/  IMAD.MOV.U32 R90, RZ, RZ, RZ ;  /* 0x000000ffff5a7224 */ /* 0x000fe200078e00ff */
[----:B------:R-:W-:-:S02]  /*57a0*/  LOP3.LUT R96, R96, 0x2, RZ, 0xc0, !PT ;  /* 0x0000000260607812 */ /* 0x000fc400078ec0ff */
[----:B------:R-:W-:Y:S02]  /*57b0*/  CS2R R92, SRZ ;  /* 0x00000000005c7805 */ /* 0x000fe4000001ff00 */
[----:B------:R-:W-:Y:S01]  /*57c0*/  LOP3.LUT R4, R5, 0x30, R4, 0x78, !PT ;  /* 0x0000003005047812 */ /* 0x000fe200078e7804 */
[----:B------:R-:W4:Y:S01]  /*57d0*/  LDCU UR57, c[0x0][0x370] ;  /* 0x00006e00ff3977ac */ /* 0x000f220008000800 */
[----:B------:R-:W-:Y:S01]  /*57e0*/  LOP3.LUT R71, R71, 0x200, R6, 0xf8, !PT ;  /* 0x0000020047477812 */ /* 0x000fe200078ef806 */
[----:B------:R-:W2:Y:S01]  /*57f0*/  LDC.64 R82, c[0x0][0x8b0] ;  /* 0x00022c00ff527b82 */ /* 0x000ea20000000a00 */
[----:B------:R-:W-:Y:S01]  /*5800*/  IMAD.MOV R91, RZ, RZ, -R96 ;  /* 0x000000ffff5b7224 */ /* 0x000fe200078e0a60 */
[----:B-1----:R-:W-:Y:S01]  /*5810*/  ULEA UR44, UR4, UR44, 0x18 ;  /* 0x0000002c042c7291 */ /* 0x002fe2000f8ec0ff */
[----:B------:R-:W-:Y:S01]  /*5820*/  LOP3.LUT R71, R71, R4, RZ, 0xfc, !PT ;  /* 0x0000000447477212 */ /* 0x000fe200078efcff */
[----:B------:R-:W1:Y:S04]  /*5830*/  LDCU.64 UR62, c[0x0][0x348] ;  /* 0x00006900ff3e77ac */ /* 0x000e680008000a00 */
[----:B------:R-:W1:Y:S01]  /*5840*/  LDC.64 R80, c[0x0][0x8a8] ;  /* 0x00022a00ff507b82 */ /* 0x000e620000000a00 */
[----:B------:R-:W-:-:S02]  /*5850*/  UIADD3 UR4, UPT, UPT, UR44, 0x2200, URZ ;  /* 0x000022002c047890 */ /* 0x000fc4000fffe0ff */
[----:B------:R-:W4:Y:S01]  /*5860*/  LDS R0, [UR44+0x1f0] ;  /* 0x0001f02cff007984 */ /* 0x000f220008000800 */
[----:B------:R-:W1:Y:S03]  /*5870*/  LDCU UR43, c[0x0][0xb0c] ;  /* 0x00016180ff2b77ac */ /* 0x000e660008000800 */
[----:B------:R-:W-:Y:S01]  /*5880*/  IMAD.U32 R97, RZ, RZ, UR4 ;  /* 0x00000004ff617e24 */ /* 0x000fe2000f8e00ff */
[----:B------:R-:W1:Y:S01]  /*5890*/  LDCU UR39, c[0x0][0xb30] ;  /* 0x00016600ff2777ac */ /* 0x000e620008000800 */
[----:B------:R-:W1:Y:S01]  /*58a0*/  LDCU.64 UR46, c[0x0][0x888] ;  /* 0x00011100ff2e77ac */ /* 0x000e620008000a00 */
[----:B------:R-:W1:Y:S01]  /*58b0*/  LDCU.64 UR40, c[0x0][0xb28] ;  /* 0x00016500ff2877ac */ /* 0x000e620008000a00 */
[----:B------:R-:W1:Y:S01]  /*58c0*/  LDCU.128 UR52, c[0x0][0xb10] ;  /* 0x00016200ff3477ac */ /* 0x000e620008000c00 */
[----:B------:R-:W1:Y:S01]  /*58d0*/  LDCU UR56, c[0x0][0x374] ;  /* 0x00006e80ff3877ac */ /* 0x000e620008000800 */
[----:B------:R-:W-:Y:S01]  /*58e0*/  UIADD3 UR61, UPT, UPT, UR44, 0x200, URZ ;  /* 0x000002002c3d7890 */ /* 0x000fe2000fffe0ff */
[----:B--234-:R-:W-:-:S11]  /*58f0*/  IMAD.IADD R37, R0, 0x1, R37 ;  /* 0x0000000100257824 */ /* 0x01cfd600078e0225 */
.L_x_125:
[C---:B------:R-:W-:Y:S02]  /*5900*/  LEA R3, R90.reuse, UR44, 0x3 ;  /* 0x0000002c5a037c11 */ /* 0x040fe4000f8e18ff */
[----:B------:R-:W-:Y:S02]  /*5910*/  SHF.L.U32 R0, R93, 0x1f, RZ ;  /* 0x0000001f5d007819 */ /* 0x000fe400000006ff */
[----:B------:R-:W-:Y:S02]  /*5920*/  LEA R5, R90, UR44, 0x4 ;  /* 0x0000002c5a057c11 */ /* 0x000fe4000f8e20ff */
[----:B------:R-:W2:Y:S02]  /*5930*/  SYNCS.PHASECHK.TRANS64.TRYWAIT P0, [R3+URZ+0x140], R0 ;  /* 0x00014000030075a7 */ /* 0x000ea400080011ff */
[----:B-12---:R-:W-:Y:S05]  /*5940*/  @!P0 BRA `(.L_x_100) ;  /* 0x00000034008c8947 */ /* 0x006fea0003800000 */
.L_x_187:
[----:B------:R-:W3:Y:S01]  /*5950*/  LDS.128 R4, [R5+0x1d0] ;  /* 0x0001d00005047984 */ /* 0x000ee20000000c00 */
[----:B------:R-:W-:Y:S01]  /*5960*/  UISETP.GE.AND UP0, UPT, UR42, 0x1, UPT ;  /* 0x000000012a00788c */ /* 0x000fe2000bf06270 */
[----:B------:R-:W-:Y:S01]  /*5970*/  @!PT LDS RZ, [RZ] ;  /* 0x00000000fffff984 */ /* 0x000fe20000000800 */
[----:B------:R-:W-:Y:S01]  /*5980*/  @!PT LDS RZ, [RZ] ;  /* 0x00000000fffff984 */ /* 0x000fe20000000800 */
[----:B------:R-:W-:Y:S01]  /*5990*/  @!PT LDS RZ, [RZ] ;  /* 0x00000000fffff984 */ /* 0x000fe20000000800 */
[----:B------:R-:W-:Y:S01]  /*59a0*/  @!PT LDS RZ, [RZ] ;  /* 0x00000000fffff984 */ /* 0x000fe20000000800 */
[----:B------:R4:W-:Y:S06]  /*59b0*/  MEMBAR.ALL.CTA ;  /* 0x0000000000007992 */ /* 0x0009ec0000008000 */
[----:B----4-:R-:W4:Y:S01]  /*59c0*/  FENCE.VIEW.ASYNC.S ;  /* 0x00000000000073c6 */ /* 0x010f220000000000 */
[----:B---3--:R-:W-:Y:S11]  /*59d0*/  LOP3.LUT P0, RZ, R6, 0x1, RZ, 0xc0, !PT ;  /* 0x0000000106ff7812 */ /* 0x008ff6000780c0ff */
[----:B------:R-:W-:Y:S02]  /*59e0*/  @!UPT UIADD3 URZ, UPT, UPT, URZ, URZ, URZ ;  /* 0x000000fffffff290 */ /* 0x000fe4000fffe0ff */
[----:B----4-:R-:W-:Y:S01]  /*59f0*/  VOTEU.ANY UP1, P0 ;  /* 0x0000000000ff7886 */ /* 0x010fe20000020100 */
[----:B------:R-:W-:Y:S01]  /*5a00*/  PLOP3.LUT P0, PT, PT, PT, UP1, 0x80, 0x8 ;  /* 0x000000000008781c */ /* 0x000fe20003f0f018 */
[----:B------:R-:W-:Y:S11]  /*5a10*/  UP2UR UR45, UPR, URZ, 0x2 ;  /* 0x00000002ff2d7883 */ /* 0x000ff60008000000 */
[----:B------:R-:W-:Y:S01]  /*5a20*/  @!UPT UIADD3 URZ, UPT, UPT, URZ, URZ, URZ ;  /* 0x000000fffffff290 */ /* 0x000fe2000fffe0ff */
[----:B--2---:R-:W-:Y:S02]  /*5a30*/  @P0 SHF.R.U32.HI R0, RZ, 0x10, R5 ;  /* 0x00000010ff000819 */ /* 0x004fe40000011605 */
        /* <DEDUP_REMOVED lines=12> */
[----:B------:R-:W3:Y:S01]  /*5b00*/  LDCU UR12, c[0x0][0xb20] ;  /* 0x00016400ff0c77ac */ /* 0x000ee20008000800 */
[----:B-1----:R-:W-:Y:S02]  /*5b10*/  UIMAD.WIDE.U32 UR4, UR56, UR55, URZ ;  /* 0x00000037380472a5 */ /* 0x002fe4000f8e00ff */
[----:B------:R-:W-:Y:S02]  /*5b20*/  UIMAD.WIDE.U32 UR6, UR57, UR52, URZ ;  /* 0x00000034390672a5 */ /* 0x000fe4000f8e00ff */
[----:B------:R-:W-:Y:S02]  /*5b30*/  UISETP.NE.AND UP0, UPT, UR54, 0x1, UPT ;  /* 0x000000013600788c */ /* 0x000fe4000bf05270 */
[----:B------:R-:W-:Y:S02]  /*5b40*/  UIMAD.WIDE.U32 UR8, UR37, UR55, URZ ;  /* 0x00000037250872a5 */ /* 0x000fe4000f8e00ff */
[----:B------:R-:W-:Y:S02]  /*5b50*/  UIMAD.WIDE.U32 UR10, UR38, UR52, URZ ;  /* 0x00000034260a72a5 */ /* 0x000fe4000f8e00ff */
[----:B------:R-:W-:Y:S02]  /*5b60*/  UISETP.NE.AND UP1, UPT, UR43, 0x1, UPT ;  /* 0x000000012b00788c */ /* 0x000fe4000bf25270 */
[----:B------:R-:W-:Y:S01]  /*5b70*/  UISETP.NE.AND UP2, UPT, UR42, 0x1, UPT ;  /* 0x000000012a00788c */ /* 0x000fe2000bf45270 */
[----:B------:R-:W-:Y:S02]  /*5b80*/  UMOV UR4, UR5 ;  /* 0x0000000500047c82 */ /* 0x000fe40008000000 */
[----:B---3--:R-:W-:Y:S03]  /*5b90*/  USHF.R.U32.HI UR5, URZ, UR12, UR4 ;  /* 0x0000000cff057299 */ /* 0x008fe60008011604 */
[----:B------:R-:W-:Y:S02]  /*5ba0*/  UMOV UR4, UR7 ;  /* 0x0000000700047c82 */ /* 0x000fe40008000000 */
[----:B------:R-:W-:Y:S02]  /*5bb0*/  USHF.R.U32.HI UR7, URZ, UR53, UR4 ;  /* 0x00000035ff077299 */ /* 0x000fe40008011604 */
[----:B------:R-:W-:Y:S02]  /*5bc0*/  USEL UR4, UR56, UR5, !UP0 ;  /* 0x0000000538047287 */ /* 0x000fe4000c000000 */
[----:B------:R-:W-:Y:S01]  /*5bd0*/  USEL UR7, UR57, UR7, !UP1 ;  /* 0x0000000739077287 */ /* 0x000fe2000c800000 */
[----:B------:R-:W-:Y:S01]  /*5be0*/  UMOV UR5, UR9 ;  /* 0x0000000900057c82 */ /* 0x000fe20008000000 */
[----:B------:R-:W-:Y:S02]  /*5bf0*/  UIMAD.WIDE.U32 UR8, UR4, UR40, URZ ;  /* 0x00000028040872a5 */ /* 0x000fe4000f8e00ff */
[----:B------:R-:W-:Y:S03]  /*5c00*/  USHF.R.U32.HI UR6, URZ, UR12, UR5 ;  /* 0x0000000cff067299 */ /* 0x000fe60008011605 */
[----:B------:R-:W-:Y:S01]  /*5c10*/  UMOV UR5, UR11 ;  /* 0x0000000b00057c82 */ /* 0x000fe20008000000 */
[----:B------:R-:W-:Y:S02]  /*5c20*/  UIMAD.WIDE.U32 UR10, UR7, UR40, URZ ;  /* 0x00000028070a72a5 */ /* 0x000fe4000f8e00ff */
[----:B------:R-:W-:Y:S02]  /*5c30*/  USHF.R.U32.HI UR12, URZ, UR53, UR5 ;  /* 0x00000035ff0c7299 */ /* 0x000fe40008011605 */
[----:B------:R-:W-:Y:S01]  /*5c40*/  USEL UR6, UR37, UR6, !UP0 ;  /* 0x0000000625067287 */ /* 0x000fe2000c000000 */
[----:B------:R-:W-:Y:S02]  /*5c50*/  UMOV UR5, UR9 ;  /* 0x0000000900057c82 */ /* 0x000fe40008000000 */
[----:B------:R-:W-:Y:S01]  /*5c60*/  UMOV UR10, UR11 ;  /* 0x0000000b000a7c82 */ /* 0x000fe20008000000 */
[----:B------:R-:W-:Y:S02]  /*5c70*/  @UP2 USHF.R.U32.HI UR4, URZ, UR41, UR5 ;  /* 0x00000029ff042299 */ /* 0x000fe40008011605 */
[----:B------:R-:W-:Y:S02]  /*5c80*/  @UP2 USHF.R.U32.HI UR7, URZ, UR41, UR10 ;  /* 0x00000029ff072299 */ /* 0x000fe4000801160a */
[----:B------:R-:W-:Y:S02]  /*5c90*/  UIMAD UR4, UR42, UR4, URZ ;  /* 0x000000042a0472a4 */ /* 0x000fe4000f8e02ff */
[----:B------:R-:W-:Y:S02]  /*5ca0*/  UIMAD.WIDE.U32 UR10, UR6, UR40, URZ ;  /* 0x00000028060a72a5 */ /* 0x000fe4000f8e00ff */
[----:B------:R-:W-:Y:S02]  /*5cb0*/  USEL UR5, UR38, UR12, !UP1 ;  /* 0x0000000c26057287 */ /* 0x000fe4000c800000 */
[----:B------:R-:W-:Y:S02]  /*5cc0*/  UIMAD UR8, UR42, UR7, URZ ;  /* 0x000000072a0872a4 */ /* 0x000fe4000f8e02ff */
[----:B------:R-:W-:Y:S03]  /*5cd0*/  UISETP.GE.AND UP0, UPT, UR6, UR4, UPT ;  /* 0x000000040600728c */ /* 0x000fe6000bf06270 */
[----:B------:R-:W-:Y:S01]  /*5ce0*/  UMOV UR4, UR11 ;  /* 0x0000000b00047c82 */ /* 0x000fe20008000000 */
[----:B------:R-:W-:Y:S02]  /*5cf0*/  UISETP.GE.OR UP0, UPT, UR5, UR8, UP0 ;  /* 0x000000080500728c */ /* 0x000fe40008706670 */
[----:B------:R-:W-:Y:S02]  /*5d00*/  USHF.R.U32.HI UR4, URZ, UR41, UR4 ;  /* 0x00000029ff047299 */ /* 0x000fe40008011604 */
[----:B------:R-:W-:Y:S02]  /*5d10*/  UIMAD.WIDE.U32 UR8, UR5, UR40, URZ ;  /* 0x00000028050872a5 */ /* 0x000fe4000f8e00ff */
[----:B------:R-:W-:Y:S02]  /*5d20*/  USEL UR11, UR6, UR4, !UP2 ;  /* 0x00000004060b7287 */ /* 0x000fe4000d000000 */
[----:B------:R-:W-:Y:S02]  /*5d30*/  UIADD3 UR8, UPT, UPT, -UR5, URZ, URZ ;  /* 0x000000ff05087290 */ /* 0x000fe4000fffe1ff */
[----:B------:R-:W-:Y:S01]  /*5d40*/  UIADD3 UR10, UPT, UPT, -UR11, URZ, URZ ;  /* 0x000000ff0b0a7290 */ /* 0x000fe2000fffe1ff */
[----:B------:R-:W-:Y:S01]  /*5d50*/  @!UP0 UMOV UR4, UR9 ;  /* 0x0000000900048c82 */ /* 0x000fe20008000000 */
[----:B------:R-:W-:Y:S02]  /*5d60*/  UIADD3 UR9, UPT, UPT, -UR6, URZ, URZ ;  /* 0x000000ff06097290 */ /* 0x000fe4000fffe1ff */
[----:B------:R-:W-:Y:S02]  /*5d70*/  @!UP0 USHF.R.U32.HI UR4, URZ, UR41, UR4 ;  /* 0x00000029ff048299 */ /* 0x000fe40008011604 */
[----:B------:R-:W-:Y:S02]  /*5d80*/  UIMAD UR10, UR42, UR10, UR6 ;  /* 0x0000000a2a0a72a4 */ /* 0x000fe4000f8e0206 */
[----:B------:R-:W-:Y:S04]  /*5d90*/  @!UP0 USEL UR4, UR5, UR4, !UP2 ;  /* 0x0000000405048287 */ /* 0x000fe8000d000000 */
[----:B------:R-:W-:Y:S02]  /*5da0*/  @!UP0 UIMAD UR10, UR7, UR10, UR4 ;  /* 0x0000000a070a82a4 */ /* 0x000fe4000f8e0204 */
[----:B------:R-:W-:Y:S02]  /*5db0*/  @!UP0 UIADD3 UR11, UPT, UPT, UR11, -UR4, URZ ;  /* 0x800000040b0b8290 */ /* 0x000fe4000fffe0ff */
[----:B------:R-:W-:Y:S02]  /*5dc0*/  UIMAD UR7, UR43, UR8, UR38 ;  /* 0x000000082b0772a4 */ /* 0x000fe4000f8e0226 */
[----:B------:R-:W-:Y:S02]  /*5dd0*/  @!UP0 UIMAD UR6, UR11, UR42, UR5 ;  /* 0x0000002a0b0682a4 */ /* 0x000fe4000f8e0205 */
[----:B------:R-:W-:Y:S01]  /*5de0*/  UIMAD UR4, UR54, UR9, UR37 ;  /* 0x00000009360472a4 */ /* 0x000fe2000f8e0225 */
[----:B------:R-:W-:Y:S02]  /*5df0*/  @!UP0 UMOV UR5, UR10 ;  /* 0x0000000a00058c82 */ /* 0x000fe40008000000 */
[----:B------:R-:W-:Y:S02]  /*5e00*/  UIMAD UR38, UR5, UR43, UR7 ;  /* 0x0000002b052672a4 */ /* 0x000fe4000f8e0207 */
[----:B------:R-:W-:Y:S11]  /*5e10*/  UIMAD UR37, UR6, UR54, UR4 ;  /* 0x00000036062572a4 */ /* 0x000ff6000f8e0204 */
[----:B------:R-:W-:Y:S01]  /*5e20*/  @!UPT UIADD3 URZ, UPT, UPT, URZ, URZ, URZ ;  /* 0x000000fffffff290 */ /* 0x000fe2000fffe0ff */
.L_x_101:
[----:B-1----:R-:W-:Y:S01]  /*5e30*/  UISETP.NE.AND UP0, UPT, UR39, 0x1, UPT ;  /* 0x000000012700788c */ /* 0x002fe2000bf05270 */
[----:B------:R-:W-:Y:S01]  /*5e40*/  IADD3 R90, PT, PT, R90, 0x1, RZ ;  /* 0x000000015a5a7810 */ /* 0x000fe20007ffe0ff */
[----:B------:R-:W-:Y:S02]  /*5e50*/  USHF.L.U32 UR50, UR16, 0x6, URZ ;  /* 0x0000000610327899 */ /* 0x000fe400080006ff */
[----:B------:R-:W-:Y:S07]  /*5e60*/  USHF.L.U32 UR49, UR20, 0x7, URZ ;  /* 0x0000000714317899 */ /* 0x000fee00080006ff */
[----:B------:R-:W1:Y:S01]  /*5e70*/  @!UP0 LDCU.128 UR12, c[0x0][0xb10] ;  /* 0x00016200ff0c87ac */ /* 0x000e620008000c00 */
[----:B------:R-:W3:Y:S01]  /*5e80*/  @!UP0 LDCU UR5, c[0x0][0xb0c] ;  /* 0x00016180ff0587ac */ /* 0x000ee20008000800 */
[----:B------:R-:W4:Y:S01]  /*5e90*/  @!UP0 LDCU UR10, c[0x0][0xb20] ;  /* 0x00016400ff0a87ac */ /* 0x000f220008000800 */
[----:B-1----:R-:W-:Y:S02]  /*5ea0*/  UIMAD.WIDE.U32 UR8, UR38, UR12, URZ ;  /* 0x0000000c260872a5 */ /* 0x002fe4000f8e00ff */
[----:B------:R-:W-:Y:S02]  /*5eb0*/  UIMAD.WIDE.U32 UR6, UR37, UR15, URZ ;  /* 0x0000000f250672a5 */ /* 0x000fe4000f8e00ff */
[----:B------:R-:W-:Y:S03]  /*5ec0*/  @!UP0 UISETP.NE.AND UP1, UPT, UR14, 0x1, UPT ;  /* 0x000000010e00888c */ /* 0x000fe6000bf25270 */
[----:B------:R-:W-:Y:S01]  /*5ed0*/  @!UP0 UMOV UR4, UR9 ;  /* 0x0000000900048c82 */ /* 0x000fe20008000000 */
[----:B---3--:R-:W-:Y:S02]  /*5ee0*/  @!UP0 UISETP.NE.AND UP2, UPT, UR5, 0x1, UPT ;  /* 0x000000010500888c */ /* 0x008fe4000bf45270 */
[----:B------:R-:W-:Y:S01]  /*5ef0*/  @!UP0 USHF.R.U32.HI UR4, URZ, UR13, UR4 ;  /* 0x0000000dff048299 */ /* 0x000fe20008011604 */
[----:B------:R-:W-:Y:S02]  /*5f00*/  @!UP0 UMOV UR6, UR7 ;  /* 0x0000000700068c82 */ /* 0x000fe40008000000 */
[----:B----4-:R-:W-:Y:S02]  /*5f10*/  @!UP0 USHF.R.U32.HI UR6, URZ, UR10, UR6 ;  /* 0x0000000aff068299 */ /* 0x010fe40008011606 */
[----:B------:R-:W-:Y:S02]  /*5f20*/  @!UP0 USEL UR7, UR38, UR4, !UP2 ;  /* 0x0000000426078287 */ /* 0x000fe4000d000000 */
[----:B------:R-:W-:Y:S04]  /*5f30*/  @!UP0 USEL UR6, UR37, UR6, !UP1 ;  /* 0x0000000625068287 */ /* 0x000fe8000c800000 */
[----:B------:R-:W-:Y:S02]  /*5f40*/  @!UP0 UIADD3 UR4, UPT, UPT, -UR7, UR6, URZ ;  /* 0x0000000607048290 */ /* 0x000fe4000fffe1ff */
[----:B------:R-:W-:Y:S02]  /*5f50*/  @!UP0 UIADD3 UR6, UPT, UPT, UR7, -UR6, URZ ;  /* 0x8000000607068290 */ /* 0x000fe4000fffe0ff */
[----:B------:R-:W-:Y:S02]  /*5f60*/  @!UP0 UIMAD UR38, UR4, UR5, UR38 ;  /* 0x00000005042682a4 */ /* 0x000fe4000f8e0226 */
[----:B------:R-:W-:Y:S02]  /*5f70*/  @!UP0 UIMAD UR37, UR6, UR14, UR37 ;  /* 0x0000000e062582a4 */ /* 0x000fe4000f8e0225 */
[----:B------:R-:W-:Y:S09]  /*5f80*/  ULOP3.LUT UP0, URZ, UR61, 0x1b0, URZ, 0xc0, !UPT ;  /* 0x000001b03dff7892 */ /* 0x000ff2000f80c0ff */
[----:B------:R-:W-:Y:S05]  /*5f90*/  BRA.U !UP0, `(.L_x_102) ;  /* 0x0000000108407547 */ /* 0x000fea000b800000 */
[----:B------:R-:W1:Y:S01]  /*5fa0*/  LDCU.64 UR8, c[0x4][0x80] ;  /* 0x01001000ff0877ac */ /* 0x000e620008000a00 */
[----:B------:R-:W-:Y:S01]  /*5fb0*/  MOV R3, 0x0 ;  /* 0x0000000000037802 */ /* 0x000fe20000000f00 */
[----:B------:R-:W-:Y:S02]  /*5fc0*/  HFMA2 R12, -RZ, RZ, 0, 5.9604644775390625e-08 ;  /* 0x00000001ff0c7431 */ /* 0x000fe400000001ff */
[----:B------:R-:W-:Y:S02]  /*5fd0*/  IMAD.MOV.U32 R8, RZ, RZ, 0x70 ;  /* 0x00000070ff087424 */ /* 0x000fe400078e00ff */
[----:B------:R-:W-:Y:S01]  /*5fe0*/  IMAD.MOV.U32 R13, RZ, RZ, RZ ;  /* 0x000000ffff0d7224 */ /* 0x000fe200078e00ff */
[----:B------:R-:W3:Y:S01]  /*5ff0*/  LDCU.64 UR6, c[0x4][0x88] ;  /* 0x01001100ff0677ac */ /* 0x000ee20008000a00 */
[----:B------:R-:W4:Y:S01]  /*6000*/  LDC.64 R2, c[0x4][R3] ;  /* 0x0100000003027b82 */ /* 0x000f220000000a00 */
[----:B------:R-:W2:Y:S01]  /*6010*/  LDCU.64 UR4, c[0x4][0x8] ;  /* 0x01000100ff0477ac */ /* 0x000ea20008000a00 */
[----:B-1----:R-:W-:Y:S01]  /*6020*/  MOV R5, UR9 ;  /* 0x0000000900057c02 */ /* 0x002fe20008000f00 */
[----:B------:R-:W-:Y:S01]  /*6030*/  IMAD.U32 R4, RZ, RZ, UR8 ;  /* 0x00000008ff047e24 */ /* 0x000fe2000f8e00ff */
[----:B---3--:R-:W-:Y:S01]  /*6040*/  MOV R7, UR7 ;  /* 0x0000000700077c02 */ /* 0x008fe20008000f00 */
[----:B------:R-:W-:Y:S01]  /*6050*/  IMAD.U32 R6, RZ, RZ, UR6 ;  /* 0x00000006ff067e24 */ /* 0x000fe2000f8e00ff */
[----:B--2---:R-:W-:Y:S01]  /*6060*/  MOV R11, UR5 ;  /* 0x00000005000b7c02 */ /* 0x004fe20008000f00 */
[----:B------:R-:W-:Y:S02]  /*6070*/  IMAD.U32 R10, RZ, RZ, UR4 ;  /* 0x00000004ff0a7e24 */ /* 0x000fe4000f8e00ff */
[----:B------:R-:W-:Y:S07]  /*6080*/  LEPC R20, `(.L_x_102) ;  /* 0x000000001014794e */ /* 0x000fee0000000000 */
[----:B----45:R-:W-:Y:S05]  /*6090*/  CALL.ABS.NOINC R2 ;  /* 0x0000000002007343 */ /* 0x030fea0003c00000 */
.L_x_102:
[----:B------:R-:W-:Y:S01]  /*60a0*/  LOP3.LUT P0, RZ, R97, 0x1b0, RZ, 0xc0, !PT ;  /* 0x000001b061ff7812 */ /* 0x000fe2000780c0ff */
[----:B------:R-:W-:Y:S11]  /*60b0*/  BSSY.RECONVERGENT B6, `(.L_x_103) ;  /* 0x0000013000067945 */ /* 0x000ff60003800200 */
[----:B------:R-:W-:Y:S01]  /*60c0*/  @!UPT UIADD3 URZ, UPT, UPT, URZ, URZ, URZ ;  /* 0x000000fffffff290 */ /* 0x000fe2000fffe0ff */
[----:B------:R-:W-:Y:S05]  /*60d0*/  @!P0 BRA `(.L_x_104) ;  /* 0x0000000000408947 */ /* 0x000fea0003800000 */
        /* <DEDUP_REMOVED lines=16> */
.L_x_104:
[----:B------:R-:W-:Y:S05]  /*61e0*/  BSYNC.RECONVERGENT B6 ;  /* 0x0000000000067941 */ /* 0x000fea0003800200 */
.L_x_103:
[----:B------:R-:W-:Y:S02]  /*61f0*/  ISETP.NE.U32.AND P0, PT, RZ, UR46, PT ;  /* 0x0000002eff007c0c */ /* 0x000fe4000bf05070 */
[C---:B------:R-:W-:Y:S02]  /*6200*/  ISETP.NE.U32.AND P4, PT, R86.reuse, RZ, PT ;  /* 0x000000ff5600720c */ /* 0x040fe40003f85070 */
[----:B------:R-:W-:Y:S02]  /*6210*/  ISETP.NE.U32.AND P1, PT, R86, RZ, PT ;  /* 0x000000ff5600720c */ /* 0x000fe40003f25070 */
[----:B------:R-:W-:Y:S02]  /*6220*/  ISETP.NE.AND.EX P0, PT, RZ, UR47, PT, P0 ;  /* 0x0000002fff007c0c */ /* 0x000fe4000bf05300 */
[C---:B------:R-:W-:Y:S02]  /*6230*/  ISETP.NE.AND.EX P4, PT, R87.reuse, RZ, PT, P4 ;  /* 0x000000ff5700720c */ /* 0x040fe40003f85340 */
[----:B------:R-:W-:Y:S02]  /*6240*/  ISETP.NE.AND.EX P1, PT, R87, RZ, P0, P1 ;  /* 0x000000ff5700720c */ /* 0x000fe40000725310 */
[----:B------:R-:W-:Y:S02]  /*6250*/  ISETP.NE.U32.AND P5, PT, R82, RZ, PT ;  /* 0x000000ff5200720c */ /* 0x000fe40003fa5070 */
[----:B------:R-:W-:Y:S02]  /*6260*/  ISETP.NE.U32.AND P2, PT, RZ, UR46, PT ;  /* 0x0000002eff007c0c */ /* 0x000fe4000bf45070 */
[----:B------:R-:W-:Y:S02]  /*6270*/  PLOP3.LUT P0, PT, PT, PT, PT, 0x8, 0x80 ;  /* 0x000000000080781c */ /* 0x000fe40003f0e170 */
[----:B------:R-:W-:Y:S02]  /*6280*/  ISETP.NE.AND.EX P5, PT, R83, RZ, PT, P5 ;  /* 0x000000ff5300720c */ /* 0x000fe40003fa5350 */
[----:B------:R-:W-:Y:S03]  /*6290*/  ISETP.NE.AND.EX P2, PT, RZ, UR47, PT, P2 ;  /* 0x0000002fff007c0c */ /* 0x000fe6000bf45320 */
[----:B------:R-:W-:Y:S01]  /*62a0*/  @!P1 PLOP3.LUT P0, PT, P4, PT, PT, 0x80, 0x8 ;  /* 0x000000000008981c */ /* 0x000fe2000270f070 */
[----:B------:R-:W-:Y:S01]  /*62b0*/  @!UPT UIADD3 URZ, UPT, UPT, URZ, URZ, URZ ;  /* 0x000000fffffff290 */ /* 0x000fe2000fffe0ff */
[----:B------:R-:W-:Y:S11]  /*62c0*/  @!P4 BRA `(.L_x_105) ;  /* 0x000000000030c947 */ /* 0x000ff60003800000 */
[----:B------:R-:W-:Y:S01]  /*62d0*/  ISETP.NE.U32.AND P3, PT, R84, RZ, PT ;  /* 0x000000ff5400720c */ /* 0x000fe20003f65070 */
[----:B------:R-:W1:Y:S01]  /*62e0*/  LDCU.64 UR4, c[0x0][0x358] ;  /* 0x00006b00ff0477ac */ /* 0x000e620008000a00 */
[----:B------:R-:W-:Y:S02]  /*62f0*/  IMAD.MOV.U32 R88, RZ, RZ, 0x1 ;  /* 0x00000001ff587424 */ /* 0x000fe400078e00ff */
[----:B------:R-:W-:Y:S11]  /*6300*/  ISETP.NE.AND.EX P3, PT, R85, RZ, PT, P3 ;  /* 0x000000ff5500720c */ /* 0x000ff60003f65330 */
[----:B------:R-:W-:Y:S02]  /*6310*/  @!UPT UIADD3 URZ, UPT, UPT, URZ, URZ, URZ ;  /* 0x000000fffffff290 */ /* 0x000fe4000fffe0ff */
[----:B------:R-:W3:Y:S01]  /*6320*/  @P3 LDC.64 R2, c[0x0][0x888] ;  /* 0x00022200ff023b82 */ /* 0x000ee20000000a00 */
[----:B--2---:R-:W-:Y:S04]  /*6330*/  @P3 IMAD R0, R86, UR36, RZ ;  /* 0x0000002456003c24 */ /* 0x004fe8000f8e02ff */
[----:B---3--:R-:W-:Y:S04]  /*6340*/  @P3 IMAD.WIDE R2, R0, 0x4, R2 ;  /* 0x0000000400023825 */ /* 0x008fe800078e0202 */
[----:B------:R-:W-:Y:S01]  /*6350*/  HFMA2 R0, -RZ, RZ, 0, 5.9604644775390625e-08 ;  /* 0x00000001ff007431 */ /* 0x000fe200000001ff */
[----:B-1---5:R1:W5:Y:S04]  /*6360*/  @P3 LDG.E R41, desc[UR4][R2.64] ;  /* 0x0000000402293981 */ /* 0x022368000c1e1900 */
[----:B------:R-:W-:Y:S01]  /*6370*/  @!P3 PRMT R88, R0, 0x7610, R88 ;  /* 0x000076100058b816 */ /* 0x000fe20000000058 */
[----:B-1----:R-:W3:Y:S06]  /*6380*/  @!P3 LDC R41, c[0x0][0x880] ;  /* 0x00022000ff29bb82 */ /* 0x002eec0000000800 */
.L_x_105:
[----:B------:R-:W-:Y:S05]  /*6390*/  @!P5 BRA `(.L_x_106) ;  /* 0x000000000024d947 */ /* 0x000fea0003800000 */
[----:B------:R-:W-:Y:S01]  /*63a0*/  ISETP.NE.U32.AND P3, PT, R80, RZ, PT ;  /* 0x000000ff5000720c */ /* 0x000fe20003f65070 */
[----:B------:R-:W1:Y:S03]  /*63b0*/  LDCU.64 UR4, c[0x0][0x358] ;  /* 0x00006b00ff0477ac */ /* 0x000e660008000a00 */
[----:B------:R-:W-:Y:S11]  /*63c0*/  ISETP.NE.AND.EX P3, PT, R81, RZ, PT, P3 ;  /* 0x000000ff5100720c */ /* 0x000ff60003f65330 */
[----:B------:R-:W-:Y:S02]  /*63d0*/  @!UPT UIADD3 URZ, UPT, UPT, URZ, URZ, URZ ;  /* 0x000000fffffff290 */ /* 0x000fe4000fffe0ff */
[----:B------:R-:W4:Y:S01]  /*63e0*/  @P3 LDC.64 R2, c[0x0][0x8a8] ;  /* 0x00022a00ff023b82 */ /* 0x000f220000000a00 */
[----:B--2---:R-:W-:Y:S04]  /*63f0*/  @P3 IMAD R0, R82, UR36, RZ ;  /* 0x0000002452003c24 */ /* 0x004fe8000f8e02ff */
[----:B----4-:R-:W-:Y:S05]  /*6400*/  @P3 IMAD.WIDE R2, R0, 0x4, R2 ;  /* 0x0000000400023825 */ /* 0x010fea00078e0202 */
[----:B-1---5:R1:W5:Y:S02]  /*6410*/  @P3 LDG.E R38, desc[UR4][R2.64] ;  /* 0x0000000402263981 */ /* 0x022364000c1e1900 */
[----:B-1----:R-:W4:Y:S02]  /*6420*/  @!P3 LDC R38, c[0x0][0x8a0] ;  /* 0x00022800ff26bb82 */ /* 0x002f240000000800 */
.L_x_106:
[----:B---3-5:R-:W-:Y:S01]  /*6430*/  FSETP.NEU.AND P3, PT, R41, RZ, PT ;  /* 0x000000ff2900720b */ /* 0x028fe20003f6d000 */
[----:B------:R-:W-:Y:S01]  /*6440*/  BSSY B1, `(.L_x_107) ;  /* 0x0000041000017945 */ /* 0x000fe20003800000 */
[----:B------:R-:W-:Y:S01]  /*6450*/  SEL R6, RZ, 0xffffffff, P2 ;  /* 0xffffffffff067807 */ /* 0x000fe20001000000 */
[----:B------:R-:W-:Y:S01]  /*6460*/  IMAD.MOV.U32 R105, RZ, RZ, 0x1 ;  /* 0x00000001ff697424 */ /* 0x000fe200078e00ff */
[----:B------:R-:W-:Y:S02]  /*6470*/  LOP3.LUT P2, RZ, R88, 0xff, RZ, 0xc0, !PT ;  /* 0x000000ff58ff7812 */ /* 0x000fe4000784c0ff */
[----:B------:R-:W-:Y:S02]  /*6480*/  CS2R R78, SRZ ;  /* 0x00000000004e7805 */ /* 0x000fe4000001ff00 */
[----:B------:R-:W-:Y:S02]  /*6490*/  @!P1 SEL R3, RZ, 0xffffffff, P3 ;  /* 0xffffffffff039807 */ /* 0x000fe40001800000 */
[----:B------:R-:W-:Y:S02]  /*64a0*/  CS2R R76, SRZ ;  /* 0x00000000004c7805 */ /* 0x000fe4000001ff00 */
[----:B------:R-:W-:Y:S02]  /*64b0*/  LEA R2, R94, UR44, 0x3 ;  /* 0x0000002c5e027c11 */ /* 0x000fe4000f8e18ff */
[----:B------:R-:W-:Y:S02]  /*64c0*/  CS2R R74, SRZ ;  /* 0x00000000004a7805 */ /* 0x000fe4000001ff00 */
[----:B------:R-:W-:Y:S02]  /*64d0*/  @P0 SEL R3, R6, R3, !P2 ;  /* 0x0000000306030207 */ /* 0x000fe40005000000 */
[----:B------:R-:W-:Y:S02]  /*64e0*/  CS2R R72, SRZ ;  /* 0x0000000000487805 */ /* 0x000fe4000001ff00 */
[C---:B------:R-:W-:Y:S02]  /*64f0*/  LEA R99, R36.reuse, UR44, 0x3 ;  /* 0x0000002c24637c11 */ /* 0x040fe4000f8e18ff */
[----:B------:R-:W-:Y:S02]  /*6500*/  @!P1 LOP3.LUT R3, R3, 0x1, RZ, 0xc0, !PT ;  /* 0x0000000103039812 */ /* 0x000fe400078ec0ff */
[----:B------:R-:W-:Y:S02]  /*6510*/  SHF.L.U32 R4, R95, 0x1f, RZ ;  /* 0x0000001f5f047819 */ /* 0x000fe400000006ff */
[----:B------:R-:W-:Y:S02]  /*6520*/  ISETP.NE.U32.OR P6, PT, R3, 0x1, P1 ;  /* 0x000000010300780c */ /* 0x000fe40000fc5470 */
[----:B------:R-:W-:Y:S02]  /*6530*/  LEA.HI R39, R36, R36, RZ, 0x1 ;  /* 0x0000002424277211 */ /* 0x000fe400078f08ff */
[----:B------:R-:W-:Y:S02]  /*6540*/  SEL R3, RZ, 0xffffffff, P3 ;  /* 0xffffffffff037807 */ /* 0x000fe40001800000 */
[----:B------:R-:W-:Y:S01]  /*6550*/  P2R R100, PR, RZ, 0x40 ;  /* 0x00000040ff647803 */ /* 0x000fe20000000000 */
[C---:B--2---:R-:W-:Y:S01]  /*6560*/  IMAD.SHL.U32 R0, R39.reuse, 0x40, RZ ;  /* 0x0000004027007824 */ /* 0x044fe200078e00ff */
[----:B------:R-:W-:Y:S02]  /*6570*/  @P4 SEL R3, R6, R3, !P2 ;  /* 0x0000000306034207 */ /* 0x000fe40005000000 */
[----:B------:R-:W-:Y:S02]  /*6580*/  LOP3.LUT R39, R39, 0xffe, RZ, 0xc0, !PT ;  /* 0x00000ffe27277812 */ /* 0x000fe400078ec0ff */
[----:B------:R-:W-:Y:S02]  /*6590*/  LOP3.LUT R0, R0, 0xffffff80, RZ, 0xc0, !PT ;  /* 0xffffff8000007812 */ /* 0x000fe400078ec0ff */
[----:B------:R-:W-:Y:S01]  /*65a0*/  @P6 SHF.L.U32 R5, R92, 0x1f, RZ ;  /* 0x0000001f5c056819 */ /* 0x000fe200000006ff */
[----:B------:R-:W-:Y:S01]  /*65b0*/  IMAD.IADD R39, R36, 0x1, -R39 ;  /* 0x0000000124277824 */ /* 0x000fe200078e0a27 */
[----:B------:R-:W-:Y:S01]  /*65c0*/  LOP3.LUT R3, R3, 0x1, RZ, 0xc0, !PT ;  /* 0x0000000103037812 */ /* 0x000fe200078ec0ff */
[----:B------:R-:W-:Y:S01]  /*65d0*/  IMAD.IADD R0, R37, 0x1, R0 ;  /* 0x0000000125007824 */ /* 0x000fe200078e0200 */
[----:B------:R-:W1:Y:S02]  /*65e0*/  @P6 SYNCS.PHASECHK.TRANS64.TRYWAIT P1, [R2+URZ+0x110], R5 ;  /* 0x00011005020065a7 */ /* 0x000e6400080211ff */
[----:B------:R-:W-:Y:S01]  /*65f0*/  ISETP.NE.U32.AND P5, PT, R3, 0x1, PT ;  /* 0x000000010300780c */ /* 0x000fe20003fa5070 */
[----:B------:R-:W-:Y:S03]  /*6600*/  IMAD R39, R39, 0x100000, R0 ;  /* 0x0010000027277824 */ /* 0x000fe600078e0200 */
[----:B------:R-:W-:Y:S01]  /*6610*/  P2R R106, PR, RZ, 0x20 ;  /* 0x00000020ff6a7803 */ /* 0x000fe20000000000 */
[----:B------:R2:W3:Y:S01]  /*6620*/  SYNCS.PHASECHK.TRANS64.TRYWAIT P0, [R99+URZ+0x160], R4 ;  /* 0x00016004630075a7 */ /* 0x0004e200080011ff */
[----:B-1----:R-:W-:Y:S01]  /*6630*/  @P6 SEL R105, RZ, 0x1, !P1 ;  /* 0x00000001ff696807 */ /* 0x002fe20004800000 */
[----:B--2---:R-:W-:Y:S06]  /*6640*/  @!P6 BRA `(.L_x_108) ;  /* 0x000000000080e947 */ /* 0x004fec0003800000 */
[----:B------:R-:W-:Y:S01]  /*6650*/  @P5 IMAD R6, R94, 0x1000, R71 ;  /* 0x000010005e065824 */ /* 0x000fe200078e0247 */
[----:B------:R-:W1:Y:S01]  /*6660*/  S2R R0, SR_CgaCtaId ;  /* 0x0000000000007919 */ /* 0x000e620000008800 */
[----:B------:R-:W-:Y:S01]  /*6670*/  ISETP.NE.AND P1, PT, R105, RZ, PT ;  /* 0x000000ff6900720c */ /* 0x000fe20003f25270 */
[----:B------:R-:W-:Y:S01]  /*6680*/  BSSY B0, `(.L_x_109) ;  /* 0x000000b000007945 */ /* 0x000fe20003800000 */
[----:B------:R-:W-:Y:S01]  /*6690*/  @P5 VIADD R5, R6, UR44 ;  /* 0x0000002c06055c36 */ /* 0x000fe20008000000 */
[----:B------:R-:W-:Y:S02]  /*66a0*/  CS2R R74, SRZ ;  /* 0x00000000004a7805 */ /* 0x000fe4000001ff00 */
[----:B------:R-:W-:Y:S02]  /*66b0*/  CS2R R72, SRZ ;  /* 0x0000000000487805 */ /* 0x000fe4000001ff00 */
[----:B------:R-:W-:Y:S01]  /*66c0*/  CS2R R78, SRZ ;  /* 0x00000000004e7805 */ /* 0x000fe2000001ff00 */
[----:B------:R-:W-:Y:S01]  /*66d0*/  @P5 IMAD R5, R96, -0x10, R5 ;  /* 0xfffffff060055824 */ /* 0x000fe200078e0205 */
[----:B------:R-:W-:Y:S04]  /*66e0*/  CS2R R76, SRZ ;  /* 0x00000000004c7805 */ /* 0x000fe8000001ff00 */
[----:B------:R-:W-:Y:S05]  /*66f0*/  @P1 BRA `(.L_x_110) ;  /* 0x00000000000c1947 */ /* 0x000fea0003800000 */
[----:B------:R-:W-:Y:S04]  /*6700*/  SHF.L.U32 R3, R92, 0x1f, RZ ;  /* 0x0000001f5c037819 */ /* 0x000fe800000006ff */
[----:B------:R-:W2:Y:S02]  /*6710*/  SYNCS.PHASECHK.TRANS64.TRYWAIT P1, [R2+URZ+0x110], R3 ;  /* 0x00011003020075a7 */ /* 0x000ea400080211ff */
[----:B--2---:R-:W-:Y:S05]  /*6720*/  @!P1 BRA `(.L_x_111) ;  /* 0x0000002800289947 */ /* 0x004fea0003800000 */
.L_x_110:
[----:B------:R-:W-:Y:S05]  /*6730*/  BSYNC B0 ;  /* 0x0000000000007941 */ /* 0x000fea0003800000 */
.L_x_109:
[----:B------:R-:W-:Y:S01]  /*6740*/  ISETP.NE.AND P1, PT, R106, RZ, PT ;  /* 0x000000ff6a00720c */ /* 0x000fe20003f25270 */
[----:B--2---:R-:W-:Y:S02]  /*6750*/  VIADD R3, R2, 0x120 ;  /* 0x0000012002037836 */ /* 0x004fe40000000000 */
[----:B------:R-:W-:Y:S03]  /*6760*/  VIADD R94, R94, 0x1 ;  /* 0x000000015e5e7836 */ /* 0x000fe60000000000 */
[----:B-1----:R-:W-:Y:S07]  /*6770*/  PRMT R0, R0, 0x654, R3 ;  /* 0x0000065400007816 */ /* 0x002fee0000000003 */
[----:B------:R1:W2:Y:S04]  /*6780*/  @P1 LDS.128 R72, [R6+UR44+0x200] ;  /* 0x0002002c06481984 */ /* 0x0002a80008000c00 */
[----:B------:R1:W1:Y:S01]  /*6790*/  @P1 LDS.128 R76, [R5+0x210] ;  /* 0x00021000054c1984 */ /* 0x0002620000000c00 */
[C---:B------:R-:W-:Y:S01]  /*67a0*/  ISETP.NE.AND P1, PT, R94.reuse, 0x2, PT ;  /* 0x000000025e00780c */ /* 0x040fe20003f25270 */
[----:B------:R-:W-:Y:S01]  /*67b0*/  @!PT LDS RZ, [RZ] ;  /* 0x00000000fffff984 */ /* 0x000fe20000000800 */
[----:B------:R-:W-:Y:S01]  /*67c0*/  @!PT LDS RZ, [RZ] ;  /* 0x00000000fffff984 */ /* 0x000fe20000000800 */
[----:B------:R-:W-:Y:S01]  /*67d0*/  @!PT LDS RZ, [RZ] ;  /* 0x00000000fffff984 */ /* 0x000fe20000000800 */
[----:B------:R-:W-:Y:S01]  /*67e0*/  @!PT LDS RZ, [RZ] ;  /* 0x00000000fffff984 */ /* 0x000fe20000000800 */
[----:B------:R5:W-:Y:S06]  /*67f0*/  MEMBAR.ALL.CTA ;  /* 0x0000000000007992 */ /* 0x000bec0000008000 */
[----:B-----5:R-:W5:Y:S01]  /*6800*/  FENCE.VIEW.ASYNC.S ;  /* 0x00000000000073c6 */ /* 0x020f620000000000 */
[----:B------:R-:W-:Y:S02]  /*6810*/  SEL R3, RZ, 0x1, P1 ;  /* 0x00000001ff037807 */ /* 0x000fe40000800000 */
[----:B------:R-:W-:Y:S02]  /*6820*/  SEL R94, R94, RZ, P1 ;  /* 0x000000ff5e5e7207 */ /* 0x000fe40000800000 */
[----:B------:R-:W-:Y:S01]  /*6830*/  LOP3.LUT R92, R92, R3, RZ, 0x3c, !PT ;  /* 0x000000035c5c7212 */ /* 0x000fe200078e3cff */
[----:B-----5:R1:W-:Y:S06]  /*6840*/  SYNCS.ARRIVE.TRANS64.RED.A1T0 RZ, [R0+URZ], RZ ;  /* 0x000000ff00ff79a7 */ /* 0x0203ec00081004ff */
.L_x_108:
[----:B------:R-:W-:Y:S05]  /*6850*/  BSYNC B1 ;  /* 0x0000000000017941 */ /* 0x000fea0003800000 */
.L_x_107:
[----:B-1----:R-:W-:Y:S04]  /*6860*/  SHF.R.U32.HI R0, RZ, 0x15, R39 ;  /* 0x00000015ff007819 */ /* 0x002fe80000011627 */
[----:B------:R-:W-:Y:S01]  /*6870*/  LOP3.LUT P1, RZ, R0, 0x3, R89, 0x48, !PT ;  /* 0x0000000300ff7812 */ /* 0x000fe20007824859 */
[----:B------:R-:W-:Y:S01]  /*6880*/  @!UPT UIADD3 URZ, UPT, UPT, URZ, URZ, URZ ;  /* 0x000000fffffff290 */ /* 0x000fe2000fffe0ff */
[----:B---3--:R-:W-:Y:S11]  /*6890*/  @P0 BRA `(.L_x_112) ;  /* 0x0000000000080947 */ /* 0x008ff60003800000 */
[----:B------:R-:W1:Y:S02]  /*68a0*/  SYNCS.PHASECHK.TRANS64.TRYWAIT P0, [R99+URZ+0x160], R4 ;  /* 0x00016004630075a7 */ /* 0x000e6400080011ff */
[----:B-1----:R-:W-:Y:S05]  /*68b0*/  @!P0 BRA `(.L_x_113) ;  /* 0x0000002400d88947 */ /* 0x002fea0003800000 */
.L_x_112:
[----:B------:R-:W-:Y:S05]  /*68c0*/  @!P1 BRA `(.L_x_114) ;  /* 0x0000000000409947 */ /* 0x000fea0003800000 */
[----:B------:R-:W3:Y:S01]  /*68d0*/  LDCU.64 UR8, c[0x4][0x70] ;  /* 0x01000e00ff0877ac */ /* 0x000ee20008000a00 */
[----:B------:R-:W-:Y:S01]  /*68e0*/  MOV R3, 0x0 ;  /* 0x0000000000037802 */ /* 0x000fe20000000f00 */
[----:B------:R-:W-:Y:S02]  /*68f0*/  HFMA2 R12, -RZ, RZ, 0, 5.9604644775390625e-08 ;  /* 0x00000001ff0c7431 */ /* 0x000fe400000001ff */
[----:B------:R-:W-:Y:S02]  /*6900*/  IMAD.MOV.U32 R8, RZ, RZ, 0x192 ;  /* 0x00000192ff087424 */ /* 0x000fe400078e00ff */
[----:B------:R-:W-:Y:S01]  /*6910*/  IMAD.MOV.U32 R13, RZ, RZ, RZ ;  /* 0x000000ffff0d7224 */ /* 0x000fe200078e00ff */
[----:B------:R-:W5:Y:S01]  /*6920*/  LDCU.64 UR6, c[0x4][0x78] ;  /* 0x01000f00ff0677ac */ /* 0x000f620008000a00 */
[----:B------:R-:W2:Y:S01]  /*6930*/  LDC.64 R2, c[0x4][R3] ;  /* 0x0100000003027b82 */ /* 0x000ea20000000a00 */
[----:B------:R-:W4:Y:S01]  /*6940*/  LDCU.64 UR4, c[0x4][0x10] ;  /* 0x01000200ff0477ac */ /* 0x000f220008000a00 */
[----:B---3--:R-:W-:Y:S01]  /*6950*/  MOV R5, UR9 ;  /* 0x0000000900057c02 */ /* 0x008fe20008000f00 */
[----:B-1----:R-:W-:Y:S01]  /*6960*/  IMAD.U32 R4, RZ, RZ, UR8 ;  /* 0x00000008ff047e24 */ /* 0x002fe2000f8e00ff */
[----:B-----5:R-:W-:Y:S01]  /*6970*/  MOV R7, UR7 ;  /* 0x0000000700077c02 */ /* 0x020fe20008000f00 */
[----:B------:R-:W-:Y:S01]  /*6980*/  IMAD.U32 R6, RZ, RZ, UR6 ;  /* 0x00000006ff067e24 */ /* 0x000fe2000f8e00ff */
[----:B----4-:R-:W-:Y:S01]  /*6990*/  MOV R11, UR5 ;  /* 0x00000005000b7c02 */ /* 0x010fe20008000f00 */
[----:B------:R-:W-:Y:S02]  /*69a0*/  IMAD.U32 R10, RZ, RZ, UR4 ;  /* 0x00000004ff0a7e24 */ /* 0x000fe4000f8e00ff */
[----:B------:R-:W-:Y:S07]  /*69b0*/  LEPC R20, `(.L_x_114) ;  /* 0x000000001014794e */ /* 0x000fee0000000000 */
[----:B--2---:R-:W-:Y:S05]  /*69c0*/  CALL.ABS.NOINC R2 ;  /* 0x0000000002007343 */ /* 0x004fea0003c00000 */
.L_x_114:
[-C--:B--2---:R-:W-:Y:S01]  /*69d0*/  F2FP.F16.E4M3.UNPACK_B R42, R72.reuse ;  /* 0x00000048ff2a723e */ /* 0x084fe200020006ff */
[----:B------:R-:W-:Y:S05]  /*69e0*/  WARPSYNC.ALL ;  /* 0x0000000000007948 */ /* 0x000fea0003800000 */
[----:B------:R-:W-:Y:S01]  /*69f0*/  R2UR UR4, R39 ;  /* 0x00000000270472ca */ /* 0x000fe200000e0000 */
[--C-:B------:R-:W-:Y:S01]  /*6a00*/  HADD2.F32 R40, -RZ, R42.reuse.H0_H0 ;  /* 0x2000002aff287230 */ /* 0x100fe20000004100 */
[----:B------:R-:W-:Y:S01]  /*6a10*/  F2FP.F16.E4M3.UNPACK_B R43, R72.H1 ;  /* 0x00000048ff2b723e */ /* 0x000fe200030006ff */
[----:B------:R-:W-:Y:S01]  /*6a20*/  HADD2.F32 R42, -RZ, R42.H1_H1 ;  /* 0x3000002aff2a7230 */ /* 0x000fe20000004100 */
[-C--:B------:R-:W-:Y:S01]  /*6a30*/  F2FP.F16.E4M3.UNPACK_B R45, R73.reuse ;  /* 0x00000049ff2d723e */ /* 0x080fe200020006ff */
[----:B------:R-:W-:Y:S01]  /*6a40*/  BSSY.RECONVERGENT B0, `(.L_x_115) ;  /* 0x0000099000007945 */ /* 0x000fe20003800200 */
[----:B------:R-:W-:Y:S01]  /*6a50*/  F2FP.F16.E4M3.UNPACK_B R47, R73.H1 ;  /* 0x00000049ff2f723e */ /* 0x000fe200030006ff */
[--C-:B------:R-:W-:Y:S01]  /*6a60*/  HADD2.F32 R44, -RZ, R43.reuse.H0_H0 ;  /* 0x2000002bff2c7230 */ /* 0x100fe20000004100 */
[-C--:B------:R-:W-:Y:S01]  /*6a70*/  F2FP.F16.E4M3.UNPACK_B R49, R74.reuse ;  /* 0x0000004aff31723e */ /* 0x080fe200020006ff */
[----:B------:R-:W-:Y:S01]  /*6a80*/  HADD2.F32 R46, -RZ, R43.H1_H1 ;  /* 0x3000002bff2e7230 */ /* 0x000fe20000004100 */
[----:B------:R-:W-:Y:S01]  /*6a90*/  F2FP.F16.E4M3.UNPACK_B R51, R74.H1 ;  /* 0x0000004aff33723e */ /* 0x000fe200030006ff */
[--C-:B------:R-:W-:Y:S01]  /*6aa0*/  HADD2.F32 R43, -RZ, R45.reuse.H0_H0 ;  /* 0x2000002dff2b7230 */ /* 0x100fe20000004100 */
[-C--:B------:R-:W-:Y:S01]  /*6ab0*/  F2FP.F16.E4M3.UNPACK_B R53, R75.reuse ;  /* 0x0000004bff35723e */ /* 0x080fe200020006ff */
[----:B-1----:R-:W-:Y:S01]  /*6ac0*/  LDTM.16dp32bit_t0_t15.x32 R4, tmem[UR4] ;  /* 0x00000004000479ee */ /* 0x002fe20008a80000 */
[----:B------:R-:W4:Y:S01]  /*6ad0*/  LDTM.16dp32bit_t16_t31.x32 R4, tmem[UR4+0x20] ;  /* 0x00002004000479ee */ /* 0x000f220008aa0000 */
[----:B------:R-:W-:Y:S01]  /*6ae0*/  ISETP.NE.AND P6, PT, R100, RZ, PT ;  /* 0x000000ff6400720c */ /* 0x000fe20003fc5270 */
[----:B------:R-:W-:Y:S01]  /*6af0*/  HADD2.F32 R48, -RZ, R45.H1_H1 ;  /* 0x3000002dff307230 */ /* 0x000fe20000004100 */
[----:B------:R-:W-:Y:S01]  /*6b00*/  IADD3 R112, PT, PT, R71, UR44, RZ ;  /* 0x0000002c47707c10 */ /* 0x000fe2000fffe0ff */
[----:B------:R-:W-:Y:S01]  /*6b10*/  HADD2.F32 R52, -RZ, R49.H1_H1 ;  /* 0x30000031ff347230 */ /* 0x000fe20000004100 */
[----:B------:R-:W-:Y:S01]  /*6b20*/  SHF.L.U32 R107, R91, 0x4, RZ ;  /* 0x000000045b6b7819 */ /* 0x000fe200000006ff */
[----:B------:R-:W-:Y:S01]  /*6b30*/  HADD2.F32 R56, -RZ, R53.H1_H1 ;  /* 0x30000035ff387230 */ /* 0x000fe20000004100 */
[----:B------:R-:W-:Y:S01]  /*6b40*/  F2FP.F16.E4M3.UNPACK_B R55, R75.H1 ;  /* 0x0000004bff37723e */ /* 0x000fe200030006ff */
[--C-:B------:R-:W-:Y:S01]  /*6b50*/  HADD2.F32 R45, -RZ, R47.reuse.H0_H0 ;  /* 0x2000002fff2d7230 */ /* 0x100fe20000004100 */
[----:B------:R-:W-:Y:S01]  /*6b60*/  IADD3 R104, PT, PT, R112, R107, RZ ;  /* 0x0000006b70687210 */ /* 0x000fe20007ffe0ff */
[----:B------:R-:W-:Y:S01]  /*6b70*/  HADD2.F32 R50, -RZ, R47.H1_H1 ;  /* 0x3000002fff327230 */ /* 0x000fe20000004100 */
[-C--:B------:R-:W-:Y:S01]  /*6b80*/  F2FP.F16.E4M3.UNPACK_B R57, R76.reuse ;  /* 0x0000004cff39723e */ /* 0x080fe200020006ff */
[----:B------:R-:W-:Y:S01]  /*6b90*/  HADD2.F32 R47, -RZ, R49.H0_H0 ;  /* 0x20000031ff2f7230 */ /* 0x000fe20000004100 */
[----:B------:R-:W-:Y:S01]  /*6ba0*/  F2FP.F16.E4M3.UNPACK_B R59, R76.H1 ;  /* 0x0000004cff3b723e */ /* 0x000fe200030006ff */
[----:B------:R-:W-:Y:S01]  /*6bb0*/  HADD2.F32 R49, -RZ, R51.H0_H0 ;  /* 0x20000033ff317230 */ /* 0x000fe20000004100 */
[-C--:B------:R-:W-:Y:S01]  /*6bc0*/  F2FP.F16.E4M3.UNPACK_B R61, R77.reuse ;  /* 0x0000004dff3d723e */ /* 0x080fe200020006ff */
[----:B------:R-:W-:Y:S01]  /*6bd0*/  HADD2.F32 R60, -RZ, R57.H1_H1 ;  /* 0x30000039ff3c7230 */ /* 0x000fe20000004100 */
[----:B------:R-:W-:Y:S01]  /*6be0*/  F2FP.F16.E4M3.UNPACK_B R63, R77.H1 ;  /* 0x0000004dff3f723e */ /* 0x000fe200030006ff */
[----:B------:R-:W-:Y:S01]  /*6bf0*/  HADD2.F32 R54, -RZ, R51.H1_H1 ;  /* 0x30000033ff367230 */ /* 0x000fe20000004100 */
[-C--:B------:R-:W-:Y:S01]  /*6c00*/  F2FP.F16.E4M3.UNPACK_B R65, R78.reuse ;  /* 0x0000004eff41723e */ /* 0x080fe200020006ff */
[----:B------:R-:W-:Y:S01]  /*6c10*/  HADD2.F32 R51, -RZ, R53.H0_H0 ;  /* 0x20000035ff337230 */ /* 0x000fe20000004100 */
[----:B------:R-:W-:Y:S01]  /*6c20*/  F2FP.F16.E4M3.UNPACK_B R67, R78.H1 ;  /* 0x0000004eff43723e */ /* 0x000fe200030006ff */
[----:B------:R-:W-:Y:S01]  /*6c30*/  HADD2.F32 R64, -RZ, R61.H1_H1 ;  /* 0x3000003dff407230 */ /* 0x000fe20000004100 */
[----:B------:R-:W-:Y:S01]  /*6c40*/  ISETP.NE.AND P0, PT, R98, RZ, PT ;  /* 0x000000ff6200720c */ /* 0x000fe20003f05270 */
[C---:B----4-:R-:W-:Y:S01]  /*6c50*/  FMUL R0, R38.reuse, R4 ;  /* 0x0000000426007220 */ /* 0x050fe20000400000 */
[C---:B------:R-:W-:Y:S01]  /*6c60*/  FMUL R2, R38.reuse, R5 ;  /* 0x0000000526027220 */ /* 0x040fe20000400000 */
[C---:B------:R-:W-:Y:S01]  /*6c70*/  FMUL R4, R38.reuse, R8 ;  /* 0x0000000826047220 */ /* 0x040fe20000400000 */
[C---:B------:R-:W-:Y:S01]  /*6c80*/  FMUL R5, R38.reuse, R9 ;  /* 0x0000000926057220 */ /* 0x040fe20000400000 */
[C---:B------:R-:W-:Y:S01]  /*6c90*/  FFMA R0, R41.reuse, R40, R0 ;  /* 0x0000002829007223 */ /* 0x040fe20000000000 */
[C---:B------:R-:W-:Y:S01]  /*6ca0*/  FFMA R2, R41.reuse, R42, R2 ;  /* 0x0000002a29027223 */ /* 0x040fe20000000002 */
[C---:B------:R-:W-:Y:S01]  /*6cb0*/  FMUL R8, R38.reuse, R12 ;  /* 0x0000000c26087220 */ /* 0x040fe20000400000 */
[C---:B------:R-:W-:Y:S01]  /*6cc0*/  FMUL R9, R38.reuse, R13 ;  /* 0x0000000d26097220 */ /* 0x040fe20000400000 */
[C---:B------:R-:W-:Y:S01]  /*6cd0*/  FMUL R12, R38.reuse, R16 ;  /* 0x00000010260c7220 */ /* 0x040fe20000400000 */
[C---:B------:R-:W-:Y:S01]  /*6ce0*/  FMUL R13, R38.reuse, R17 ;  /* 0x00000011260d7220 */ /* 0x040fe20000400000 */
[C---:B------:R-:W-:Y:S01]  /*6cf0*/  FMUL R16, R38.reuse, R20 ;  /* 0x0000001426107220 */ /* 0x040fe20000400000 */
[C---:B------:R-:W-:Y:S01]  /*6d00*/  FMUL R17, R38.reuse, R21 ;  /* 0x0000001526117220 */ /* 0x040fe20000400000 */
[C---:B------:R-:W-:Y:S01]  /*6d10*/  FMUL R20, R38.reuse, R24 ;  /* 0x0000001826147220 */ /* 0x040fe20000400000 */
[C---:B------:R-:W-:Y:S01]  /*6d20*/  FMUL R21, R38.reuse, R25 ;  /* 0x0000001926157220 */ /* 0x040fe20000400000 */
[----:B------:R-:W-:Y:S02]  /*6d30*/  HADD2.F32 R68, -RZ, R65.H1_H1 ;  /* 0x30000041ff447230 */ /* 0x000fe40000004100 */
        /* <DEDUP_REMOVED lines=8> */
[C---:B------:R-:W-:Y:S01]  /*6dc0*/  FFMA R3, R41.reuse, R44, R3 ;  /* 0x0000002c29037223 */ /* 0x040fe20000000003 */
[C---:B------:R-:W-:Y:S01]  /*6dd0*/  FFMA R7, R41.reuse, R46, R7 ;  /* 0x0000002e29077223 */ /* 0x040fe20000000007 */
[C---:B------:R-:W-:Y:S01]  /*6de0*/  FFMA R4, R41.reuse, R43, R4 ;  /* 0x0000002b29047223 */ /* 0x040fe20000000004 */
[----:B------:R-:W-:Y:S01]  /*6df0*/  F2FP.F16.E4M3.UNPACK_B R40, R79 ;  /* 0x0000004fff28723e */ /* 0x000fe200020006ff */
[C---:B------:R-:W-:Y:S01]  /*6e00*/  FFMA R5, R41.reuse, R48, R5 ;  /* 0x0000003029057223 */ /* 0x040fe20000000005 */
[C---:B------:R-:W-:Y:S01]  /*6e10*/  FFMA R6, R41.reuse, R45, R6 ;  /* 0x0000002d29067223 */ /* 0x040fe20000000006 */
[----:B------:R-:W-:Y:S01]  /*6e20*/  F2FP.F16.E4M3.UNPACK_B R42, R79.H1 ;  /* 0x0000004fff2a723e */ /* 0x000fe200030006ff */
[C---:B------:R-:W-:Y:S01]  /*6e30*/  FFMA R11, R41.reuse, R50, R11 ;  /* 0x00000032290b7223 */ /* 0x040fe2000000000b */
[----:B------:R-:W-:Y:S01]  /*6e40*/  FFMA R8, R41, R47, R8 ;  /* 0x0000002f29087223 */ /* 0x000fe20000000008 */
[----:B------:R-:W-:Y:S01]  /*6e50*/  F2FP.SATFINITE.E4M3.F32.PACK_AB_MERGE_C R101, R7, R3, RZ ;  /* 0x000000030765723e */ /* 0x000fe200048070ff */
[C---:B------:R-:W-:Y:S01]  /*6e60*/  FFMA R9, R41.reuse, R52, R9 ;  /* 0x0000003429097223 */ /* 0x040fe20000000009 */
[----:B------:R-:W-:Y:S01]  /*6e70*/  FMUL R10, R38, R14 ;  /* 0x0000000e260a7220 */ /* 0x000fe20000400000 */
[----:B------:R-:W-:Y:S01]  /*6e80*/  LEA R112, R94, UR44, 0x3 ;  /* 0x0000002c5e707c11 */ /* 0x000fe2000f8e18ff */
[----:B------:R-:W-:Y:S01]  /*6e90*/  FMUL R15, R38, R15 ;  /* 0x0000000f260f7220 */ /* 0x000fe20000400000 */
[--C-:B------:R-:W-:Y:S01]  /*6ea0*/  HADD2.F32 R53, -RZ, R55.reuse.H0_H0 ;  /* 0x20000037ff357230 */ /* 0x100fe20000004100 */
[----:B------:R-:W-:Y:S01]  /*6eb0*/  F2FP.SATFINITE.E4M3.F32.PACK_AB_MERGE_C R100, R2, R0, R101 ;  /* 0x000000000264723e */ /* 0x000fe20004807065 */
[----:B------:R-:W-:Y:S01]  /*6ec0*/  FFMA R10, R41, R49, R10 ;  /* 0x00000031290a7223 */ /* 0x000fe2000000000a */
[----:B------:R-:W-:Y:S01]  /*6ed0*/  F2FP.SATFINITE.E4M3.F32.PACK_AB_MERGE_C R101, R11, R6, RZ ;  /* 0x000000060b65723e */ /* 0x000fe200048070ff */
[C---:B------:R-:W-:Y:S01]  /*6ee0*/  FFMA R15, R41.reuse, R54, R15 ;  /* 0x00000036290f7223 */ /* 0x040fe2000000000f */
[C---:B------:R-:W-:Y:S01]  /*6ef0*/  FFMA R12, R41.reuse, R51, R12 ;  /* 0x00000033290c7223 */ /* 0x040fe2000000000c */
[----:B------:R-:W-:Y:S01]  /*6f00*/  FFMA R13, R41, R56, R13 ;  /* 0x00000038290d7223 */ /* 0x000fe2000000000d */
[----:B------:R-:W-:Y:S01]  /*6f10*/  F2FP.SATFINITE.E4M3.F32.PACK_AB_MERGE_C R101, R5, R4, R101 ;  /* 0x000000040565723e */ /* 0x000fe20004807065 */
[----:B------:R-:W-:Y:S01]  /*6f20*/  HADD2.F32 R58, -RZ, R55.H1_H1 ;  /* 0x30000037ff3a7230 */ /* 0x000fe20000004100 */
[----:B------:R-:W-:Y:S01]  /*6f30*/  F2FP.SATFINITE.E4M3.F32.PACK_AB_MERGE_C R102, R15, R10, RZ ;  /* 0x0000000a0f66723e */ /* 0x000fe200048070ff */
[----:B------:R-:W-:Y:S02]  /*6f40*/  HADD2.F32 R55, -RZ, R57.H0_H0 ;  /* 0x20000039ff377230 */ /* 0x000fe40000004100 */
[C---:B------:R-:W-:Y:S01]  /*6f50*/  FMUL R14, R38.reuse, R18 ;  /* 0x00000012260e7220 */ /* 0x040fe20000400000 */
[C---:B------:R-:W-:Y:S01]  /*6f60*/  FMUL R19, R38.reuse, R19 ;  /* 0x0000001326137220 */ /* 0x040fe20000400000 */
[--C-:B------:R-:W-:Y:S02]  /*6f70*/  HADD2.F32 R57, -RZ, R59.reuse.H0_H0 ;  /* 0x2000003bff397230 */ /* 0x100fe40000004100 */
[C---:B------:R-:W-:Y:S01]  /*6f80*/  FMUL R18, R38.reuse, R22 ;  /* 0x0000001626127220 */ /* 0x040fe20000400000 */
[C---:B------:R-:W-:Y:S01]  /*6f90*/  FFMA R14, R41.reuse, R53, R14 ;  /* 0x00000035290e7223 */ /* 0x040fe2000000000e */
[----:B------:R-:W-:Y:S02]  /*6fa0*/  HADD2.F32 R62, -RZ, R59.H1_H1 ;  /* 0x3000003bff3e7230 */ /* 0x000fe40000004100 */
[C---:B------:R-:W-:Y:S01]  /*6fb0*/  FFMA R19, R41.reuse, R58, R19 ;  /* 0x0000003a29137223 */ /* 0x040fe20000000013 */
[----:B------:R-:W-:Y:S02]  /*6fc0*/  HADD2.F32 R59, -RZ, R61.H0_H0 ;  /* 0x2000003dff3b7230 */ /* 0x000fe40000004100 */
[C---:B------:R-:W-:Y:S01]  /*6fd0*/  FMUL R23, R38.reuse, R23 ;  /* 0x0000001726177220 */ /* 0x040fe20000400000 */
[C---:B------:R-:W-:Y:S01]  /*6fe0*/  FFMA R16, R41.reuse, R55, R16 ;  /* 0x0000003729107223 */ /* 0x040fe20000000010 */
[C---:B------:R-:W-:Y:S01]  /*6ff0*/  FFMA R17, R41.reuse, R60, R17 ;  /* 0x0000003c29117223 */ /* 0x040fe20000000011 */
[--C-:B------:R-:W-:Y:S02]  /*7000*/  HADD2.F32 R61, -RZ, R63.reuse.H0_H0 ;  /* 0x2000003fff3d7230 */ /* 0x100fe40000004100 */
[C---:B------:R-:W-:Y:S01]  /*7010*/  FFMA R18, R41.reuse, R57, R18 ;  /* 0x0000003929127223 */ /* 0x040fe20000000012 */
[----:B------:R-:W-:Y:S02]  /*7020*/  HADD2.F32 R66, -RZ, R63.H1_H1 ;  /* 0x3000003fff427230 */ /* 0x000fe40000004100 */
[C---:B------:R-:W-:Y:S01]  /*7030*/  FMUL R22, R38.reuse, R26 ;  /* 0x0000001a26167220 */ /* 0x040fe20000400000 */
[----:B------:R-:W-:Y:S02]  /*7040*/  HADD2.F32 R63, -RZ, R65.H0_H0 ;  /* 0x20000041ff3f7230 */ /* 0x000fe40000004100 */
[C---:B------:R-:W-:Y:S01]  /*7050*/  FFMA R23, R41.reuse, R62, R23 ;  /* 0x0000003e29177223 */ /* 0x040fe20000000017 */
[C---:B------:R-:W-:Y:S01]  /*7060*/  FMUL R27, R38.reuse, R27 ;  /* 0x0000001b261b7220 */ /* 0x040fe20000400000 */
[C---:B------:R-:W-:Y:S01]  /*7070*/  FFMA R20, R41.reuse, R59, R20 ;  /* 0x0000003b29147223 */ /* 0x040fe20000000014 */
[C---:B------:R-:W-:Y:S01]  /*7080*/  FFMA R21, R41.reuse, R64, R21 ;  /* 0x0000004029157223 */ /* 0x040fe20000000015 */
[--C-:B------:R-:W-:Y:S02]  /*7090*/  HADD2.F32 R65, -RZ, R67.reuse.H0_H0 ;  /* 0x20000043ff417230 */ /* 0x100fe40000004100 */
[C---:B------:R-:W-:Y:S01]  /*70a0*/  FFMA R22, R41.reuse, R61, R22 ;  /* 0x0000003d29167223 */ /* 0x040fe20000000016 */
[----:B------:R-:W-:Y:S02]  /*70b0*/  HADD2.F32 R70, -RZ, R67.H1_H1 ;  /* 0x30000043ff467230 */ /* 0x000fe40000004100 */
[C---:B------:R-:W-:Y:S01]  /*70c0*/  FMUL R26, R38.reuse, R30 ;  /* 0x0000001e261a7220 */ /* 0x040fe20000400000 */
[--C-:B------:R-:W-:Y:S02]  /*70d0*/  HADD2.F32 R67, -RZ, R40.reuse.H0_H0 ;  /* 0x20000028ff437230 */ /* 0x100fe40000004100 */
[C---:B------:R-:W-:Y:S01]  /*70e0*/  FFMA R27, R41.reuse, R66, R27 ;  /* 0x00000042291b7223 */ /* 0x040fe2000000001b */
[C---:B------:R-:W-:Y:S01]  /*70f0*/  FMUL R31, R38.reuse, R31 ;  /* 0x0000001f261f7220 */ /* 0x040fe20000400000 */
[C---:B------:R-:W-:Y:S01]  /*7100*/  FFMA R24, R41.reuse, R63, R24 ;  /* 0x0000003f29187223 */ /* 0x040fe20000000018 */
[----:B------:R-:W-:Y:S02]  /*7110*/  HADD2.F32 R40, -RZ, R40.H1_H1 ;  /* 0x30000028ff287230 */ /* 0x000fe40000004100 */
[C---:B------:R-:W-:Y:S01]  /*7120*/  FFMA R25, R41.reuse, R68, R25 ;  /* 0x0000004429197223 */ /* 0x040fe20000000019 */
[--C-:B------:R-:W-:Y:S02]  /*7130*/  HADD2.F32 R69, -RZ, R42.reuse.H0_H0 ;  /* 0x2000002aff457230 */ /* 0x100fe40000004100 */
[C---:B------:R-:W-:Y:S01]  /*7140*/  FFMA R26, R41.reuse, R65, R26 ;  /* 0x00000041291a7223 */ /* 0x040fe2000000001a */
[----:B------:R-:W-:Y:S02]  /*7150*/  HADD2.F32 R42, -RZ, R42.H1_H1 ;  /* 0x3000002aff2a7230 */ /* 0x000fe40000004100 */
[C---:B------:R-:W-:Y:S01]  /*7160*/  FMUL R30, R38.reuse, R34 ;  /* 0x00000022261e7220 */ /* 0x040fe20000400000 */
[----:B------:R-:W-:Y:S01]  /*7170*/  FFMA R31, R41, R70, R31 ;  /* 0x00000046291f7223 */ /* 0x000fe2000000001f */
[----:B------:R-:W-:Y:S01]  /*7180*/  FMUL R35, R38, R35 ;  /* 0x0000002326237220 */ /* 0x000fe20000400000 */
[----:B------:R-:W-:Y:S01]  /*7190*/  F2FP.SATFINITE.E4M3.F32.PACK_AB_MERGE_C R103, R19, R14, RZ ;  /* 0x0000000e1367723e */ /* 0x000fe200048070ff */
[C---:B------:R-:W-:Y:S01]  /*71a0*/  FFMA R28, R41.reuse, R67, R28 ;  /* 0x00000043291c7223 */ /* 0x040fe2000000001c */
[C---:B------:R-:W-:Y:S01]  /*71b0*/  FFMA R29, R41.reuse, R40, R29 ;  /* 0x00000028291d7223 */ /* 0x040fe2000000001d */
[C---:B------:R-:W-:Y:S01]  /*71c0*/  FFMA R30, R41.reuse, R69, R30 ;  /* 0x00000045291e7223 */ /* 0x040fe2000000001e */
[----:B------:R-:W-:Y:S01]  /*71d0*/  FFMA R35, R41, R42, R35 ;  /* 0x0000002a29237223 */ /* 0x000fe20000000023 */
[----:B------:R-:W-:Y:S02]  /*71e0*/  F2FP.SATFINITE.E4M3.F32.PACK_AB_MERGE_C R102, R9, R8, R102 ;  /* 0x000000080966723e */ /* 0x000fe40004807066 */
[----:B------:R-:W-:Y:S02]  /*71f0*/  F2FP.SATFINITE.E4M3.F32.PACK_AB_MERGE_C R103, R13, R12, R103 ;  /* 0x0000000c0d67723e */ /* 0x000fe40004807067 */
[----:B------:R-:W-:Y:S02]  /*7200*/  F2FP.SATFINITE.E4M3.F32.PACK_AB_MERGE_C R108, R23, R18, RZ ;  /* 0x00000012176c723e */ /* 0x000fe400048070ff */
[----:B------:R-:W-:Y:S01]  /*7210*/  F2FP.SATFINITE.E4M3.F32.PACK_AB_MERGE_C R109, R27, R22, RZ ;  /* 0x000000161b6d723e */ /* 0x000fe200048070ff */
[----:B------:R1:W-:Y:S01]  /*7220*/  STS.128 [R71+UR44+0x2200], R100 ;  /* 0x0022006447007988 */ /* 0x0003e20008000c2c */
[----:B------:R-:W-:Y:S02]  /*7230*/  F2FP.SATFINITE.E4M3.F32.PACK_AB_MERGE_C R113, R31, R26, RZ ;  /* 0x0000001a1f71723e */ /* 0x000fe400048070ff */
[----:B------:R-:W-:Y:S02]  /*7240*/  F2FP.SATFINITE.E4M3.F32.PACK_AB_MERGE_C R114, R35, R30, RZ ;  /* 0x0000001e2372723e */ /* 0x000fe400048070ff */
[----:B------:R-:W-:Y:S02]  /*7250*/  F2FP.SATFINITE.E4M3.F32.PACK_AB_MERGE_C R108, R17, R16, R108 ;  /* 0x00000010116c723e */ /* 0x000fe4000480706c */
[----:B------:R-:W-:Y:S02]  /*7260*/  F2FP.SATFINITE.E4M3.F32.PACK_AB_MERGE_C R109, R21, R20, R109 ;  /* 0x00000014156d723e */ /* 0x000fe4000480706d */
[----:B------:R-:W-:Y:S02]  /*7270*/  F2FP.SATFINITE.E4M3.F32.PACK_AB_MERGE_C R110, R25, R24, R113 ;  /* 0x00000018196e723e */ /* 0x000fe40004807071 */
[----:B------:R-:W-:Y:S02]  /*7280*/  F2FP.SATFINITE.E4M3.F32.PACK_AB_MERGE_C R111, R29, R28, R114 ;  /* 0x0000001c1d6f723e */ /* 0x000fe40004807072 */
[----:B------:R-:W-:Y:S03]  /*7290*/  @P6 SHF.L.U32 R113, R92, 0x1f, RZ ;  /* 0x0000001f5c716819 */ /* 0x000fe600000006ff */
[----:B------:R1:W-:Y:S01]  /*72a0*/  STS.128 [R104+0x2210], R108 ;  /* 0x0022106c68007388 */ /* 0x0003e20000000c00 */
[----:B------:R-:W-:Y:S01]  /*72b0*/  @!PT LDS RZ, [RZ] ;  /* 0x00000000fffff984 */ /* 0x000fe20000000800 */
[----:B------:R-:W-:Y:S01]  /*72c0*/  @!PT LDS RZ, [RZ] ;  /* 0x00000000fffff984 */ /* 0x000fe20000000800 */
[----:B------:R-:W-:Y:S01]  /*72d0*/  @!PT LDS RZ, [RZ] ;  /* 0x00000000fffff984 */ /* 0x000fe20000000800 */
[----:B------:R-:W-:Y:S01]  /*72e0*/  @!PT LDS RZ, [RZ] ;  /* 0x00000000fffff984 */ /* 0x000fe20000000800 */
[----:B------:R2:W-:Y:S07]  /*72f0*/  MEMBAR.ALL.CTA ;  /* 0x0000000000007992 */ /* 0x0005ee0000008000 */
[----:B--2---:R-:W2:Y:S02]  /*7300*/  FENCE.VIEW.ASYNC.S ;  /* 0x00000000000073c6 */ /* 0x004ea40000000000 */
[----:B--2---:R-:W-:Y:S06]  /*7310*/  BAR.SYNC.DEFER_BLOCKING 0x1, 0x80 ;  /* 0x0042000000007b1d */ /* 0x004fec0000010000 */
[----:B------:R-:W-:Y:S05]  /*7320*/  @P0 BRA `(.L_x_116) ;  /* 0x0000000000280947 */ /* 0x000fea0003800000 */
[----:B------:R-:W-:Y:S01]  /*7330*/  UIADD3 UR4, UPT, UPT, UR44, 0x2200, URZ ;  /* 0x000022002c047890 */ /* 0x000fe2000fffe0ff */
[----:B------:R-:W-:Y:S05]  /*7340*/  UMOV UR51, UR36 ;  /* 0x0000002400337c82 */ /* 0x000fea0008000000 */
[----:B------:R-:W-:Y:S01]  /*7350*/  MOV R97, UR4 ;  /* 0x0000000400617c02 */ /* 0x000fe20008000f00 */
[----:B------:R-:W-:Y:S03]  /*7360*/  UIADD3 UR4, UP0, UPT, UR62, 0x680, URZ ;  /* 0x000006803e047890 */ /* 0x000fe6000ff1e0ff */
[----:B------:R-:W-:Y:S01]  /*7370*/  R2UR UR48, R97 ;  /* 0x00000000613072ca */ /* 0x000fe200000e0000 */
[----:B------:R-:W-:Y:S11]  /*7380*/  UIADD3.X UR5, UPT, UPT, URZ, UR63, URZ, UP0, !UPT ;  /* 0x0000003fff057290 */ /* 0x000ff600087fe4ff */
[----:B------:R-:W-:Y:S01]  /*7390*/  @!UPT UIADD3 URZ, UPT, UPT, URZ, URZ, URZ ;  /* 0x000000fffffff290 */ /* 0x000fe2000fffe0ff */
[----:B------:R2:W-:Y:S01]  /*73a0*/  UTMASTG.3D [UR48], [UR4] ;  /* 0x00000030040073b5 */ /* 0x0005e20008010000 */
[----:B------:R0:W-:Y:S01]  /*73b0*/  UTMACMDFLUSH ;  /* 0x00000000000079b7 */ /* 0x0001e20000000000 */
[----:B--2---:R-:W-:Y:S04]  /*73c0*/  DEPBAR.LE SB0, 0x1 ;  /* 0x000080400000791a */ /* 0x004fe80000000000 */
.L_x_116:
[----:B------:R-:W-:Y:S05]  /*73d0*/  BSYNC.RECONVERGENT B0 ;  /* 0x0000000000007941 */ /* 0x000fea0003800200 */
.L_x_115:
[----:B------:R-:W-:Y:S06]  /*73e0*/  BAR.SYNC.DEFER_BLOCKING 0x1, 0x80 ;  /* 0x0042000000007b1d */ /* 0x000fec0000010000 */
[----:B------:R-:W2:Y:S01]  /*73f0*/  @P6 SYNCS.PHASECHK.TRANS64.TRYWAIT P0, [R112+URZ+0x110], R113 ;  /* 0x00011071700065a7 */ /* 0x000ea200080011ff */
[----:B------:R-:W-:Y:S01]  /*7400*/  BSSY B1, `(.L_x_117) ;  /* 0x0000020000017945 */ /* 0x000fe20003800000 */
[----:B--2---:R-:W-:Y:S03]  /*7410*/  @P6 SEL R105, RZ, 0x1, !P0 ;  /* 0x00000001ff696807 */ /* 0x004fe60004000000 */
[----:B------:R-:W-:Y:S05]  /*7420*/  @!P6 BRA `(.L_x_118) ;  /* 0x000000000074e947 */ /* 0x000fea0003800000 */
[----:B------:R-:W-:Y:S01]  /*7430*/  ISETP.NE.AND P1, PT, R106, RZ, PT ;  /* 0x000000ff6a00720c */ /* 0x000fe20003f25270 */
[----:B------:R-:W2:Y:S01]  /*7440*/  S2R R0, SR_CgaCtaId ;  /* 0x0000000000007919 */ /* 0x000ea20000008800 */
[----:B------:R-:W-:Y:S01]  /*7450*/  ISETP.NE.AND P0, PT, R105, RZ, PT ;  /* 0x000000ff6900720c */ /* 0x000fe20003f05270 */
[----:B------:R-:W-:Y:S10]  /*7460*/  BSSY B0, `(.L_x_119) ;  /* 0x0000008000007945 */ /* 0x000ff40003800000 */
[----:B------:R-:W-:Y:S05]  /*7470*/  @P1 IMAD R2, R94, 0x1000, R71 ;  /* 0x000010005e021824 */ /* 0x000fea00078e0247 */
[----:B------:R-:W-:Y:S05]  /*7480*/  @P1 IADD3 R4, PT, PT, R2, UR44, RZ ;  /* 0x0000002c02041c10 */ /* 0x000fea000fffe0ff */
[----:B------:R-:W-:Y:S01]  /*7490*/  @P1 IMAD.IADD R4, R4, 0x1, R107 ;  /* 0x0000000104041824 */ /* 0x000fe200078e026b */
[----:B------:R-:W-:Y:S06]  /*74a0*/  @P0 BRA `(.L_x_120) ;  /* 0x00000000000c0947 */ /* 0x000fec0003800000 */
[----:B------:R-:W-:Y:S04]  /*74b0*/  SHF.L.U32 R3, R92, 0x1f, RZ ;  /* 0x0000001f5c037819 */ /* 0x000fe800000006ff */
[----:B------:R-:W3:Y:S02]  /*74c0*/  SYNCS.PHASECHK.TRANS64.TRYWAIT P0, [R112+URZ+0x110], R3 ;  /* 0x00011003700075a7 */ /* 0x000ee400080011ff */
[----:B---3--:R-:W-:Y:S05]  /*74d0*/  @!P0 BRA `(.L_x_121) ;  /* 0x0000001800e48947 */ /* 0x008fea0003800000 */
.L_x_120:
[----:B------:R-:W-:Y:S05]  /*74e0*/  BSYNC B0 ;  /* 0x0000000000007941 */ /* 0x000fea0003800000 */
.L_x_119:
[----:B------:R-:W-:Y:S01]  /*74f0*/  ISETP.NE.AND P0, PT, R106, RZ, PT ;  /* 0x000000ff6a00720c */ /* 0x000fe20003f05270 */
[----:B---3--:R-:W-:Y:S02]  /*7500*/  VIADD R3, R112, 0x120 ;  /* 0x0000012070037836 */ /* 0x008fe40000000000 */
[----:B------:R-:W-:Y:S03]  /*7510*/  VIADD R94, R94, 0x1 ;  /* 0x000000015e5e7836 */ /* 0x000fe60000000000 */
[----:B--2---:R-:W-:Y:S07]  /*7520*/  PRMT R0, R0, 0x654, R3 ;  /* 0x0000065400007816 */ /* 0x004fee0000000003 */
[----:B------:R2:W3:Y:S04]  /*7530*/  @P0 LDS.128 R72, [R2+UR44+0x200] ;  /* 0x0002002c02480984 */ /* 0x0004e80008000c00 */
[----:B------:R2:W4:Y:S01]  /*7540*/  @P0 LDS.128 R76, [R4+0x210] ;  /* 0x00021000044c0984 */ /* 0x0005220000000c00 */
        /* <DEDUP_REMOVED lines=11> */
.L_x_118:
[----:B------:R-:W-:Y:S05]  /*7600*/  BSYNC B1 ;  /* 0x0000000000017941 */ /* 0x000fea0003800000 */
.L_x_117:
[----:B--2---:R-:W-:Y:S05]  /*7610*/  VIADD R0, R39, 0x40 ;  /* 0x0000004027007836 */ /* 0x004fea0000000000 */
[----:B------:R-:W-:Y:S04]  /*7620*/  SHF.R.U32.HI R0, RZ, 0x15, R0 ;  /* 0x00000015ff007819 */ /* 0x000fe80000011600 */
[----:B------:R-:W-:Y:S11]  /*7630*/  LOP3.LUT P0, RZ, R0, 0x3, R89, 0x48, !PT ;  /* 0x0000000300ff7812 */ /* 0x000ff60007804859 */
[----:B------:R-:W-:Y:S02]  /*7640*/  @!UPT UIADD3 URZ, UPT, UPT, URZ, URZ, URZ ;  /* 0x000000fffffff290 */ /* 0x000fe4000fffe0ff */
[----:B------:R-:W-:Y:S05]  /*7650*/  @!P0 BRA `(.L_x_122) ;  /* 0x0000000000408947 */ /* 0x000fea0003800000 */
[----:B------:R-:W2:Y:S01]  /*7660*/  LDCU.64 UR8, c[0x4][0x70] ;  /* 0x01000e00ff0877ac */ /* 0x000ea20008000a00 */
[----:B------:R-:W-:Y:S01]  /*7670*/  MOV R3, 0x0 ;  /* 0x0000000000037802 */ /* 0x000fe20000000f00 */
[----:B------:R-:W-:Y:S02]  /*7680*/  HFMA2 R12, -RZ, RZ, 0, 5.9604644775390625e-08 ;  /* 0x00000001ff0c7431 */ /* 0x000fe400000001ff */
[----:B------:R-:W-:Y:S02]  /*7690*/  IMAD.MOV.U32 R8, RZ, RZ, 0x192 ;  /* 0x00000192ff087424 */ /* 0x000fe400078e00ff */
[----:B------:R-:W-:Y:S01]  /*76a0*/  IMAD.MOV.U32 R13, RZ, RZ, RZ ;  /* 0x000000ffff0d7224 */ /* 0x000fe200078e00ff */
[----:B------:R-:W5:Y:S01]  /*76b0*/  LDCU.64 UR6, c[0x4][0x78] ;  /* 0x01000f00ff0677ac */ /* 0x000f620008000a00 */
[----:B------:R-:W1:Y:S01]  /*76c0*/  LDC.64 R2, c[0x4][R3] ;  /* 0x0100000003027b82 */ /* 0x000e620000000a00 */
[----:B------:R-:W3:Y:S01]  /*76d0*/  LDCU.64 UR4, c[0x4][0x10] ;  /* 0x01000200ff0477ac */ /* 0x000ee20008000a00 */
[----:B--2---:R-:W-:Y:S01]  /*76e0*/  MOV R5, UR9 ;  /* 0x0000000900057c02 */ /* 0x004fe20008000f00 */
[----:B------:R-:W-:Y:S01]  /*76f0*/  IMAD.U32 R4, RZ, RZ, UR8 ;  /* 0x00000008ff047e24 */ /* 0x000fe2000f8e00ff */
[----:B-----5:R-:W-:Y:S01]  /*7700*/  MOV R7, UR7 ;  /* 0x0000000700077c02 */ /* 0x020fe20008000f00 */
[----:B------:R-:W-:Y:S01]  /*7710*/  IMAD.U32 R6, RZ, RZ, UR6 ;  /* 0x00000006ff067e24 */ /* 0x000fe2000f8e00ff */
[----:B---3--:R-:W-:Y:S01]  /*7720*/  MOV R11, UR5 ;  /* 0x00000005000b7c02 */ /* 0x008fe20008000f00 */
[----:B------:R-:W-:Y:S02]  /*7730*/  IMAD.U32 R10, RZ, RZ, UR4 ;  /* 0x00000004ff0a7e24 */ /* 0x000fe4000f8e00ff */
[----:B------:R-:W-:Y:S07]  /*7740*/  LEPC R20, `(.L_x_122) ;  /* 0x000000001014794e */ /* 0x000fee0000000000 */
[----:B-1--4-:R-:W-:Y:S05]  /*7750*/  CALL.ABS.NOINC R2 ;  /* 0x0000000002007343 */ /* 0x012fea0003c00000 */
.L_x_122:
[----:B------:R-:W-:Y:S01]  /*7760*/  ISETP.NE.AND P0, PT, R98, RZ, PT ;  /* 0x000000ff6200720c */ /* 0x000fe20003f05270 */
[----:B------:R-:W-:Y:S05]  /*7770*/  WARPSYNC.ALL ;  /* 0x0000000000007948 */ /* 0x000fea0003800000 */
[----:B------:R-:W-:Y:S01]  /*7780*/  R2UR UR4, R39 ;  /* 0x00000000270472ca */ /* 0x000fe200000e0000 */
[----:B------:R-:W2:Y:S01]  /*7790*/  S2UR UR6, SR_CgaCtaId ;  /* 0x00000000000679c3 */ /* 0x000ea20000008800 */
[-C--:B---3--:R-:W-:Y:S01]  /*77a0*/  F2FP.F16.E4M3.UNPACK_B R42, R72.reuse ;  /* 0x00000048ff2a723e */ /* 0x088fe200020006ff */
[----:B------:R-:W-:Y:S01]  /*77b0*/  BSSY.RECONVERGENT B0, `(.L_x_123) ;  /* 0x000009b000007945 */ /* 0x000fe20003800200 */
[----:B------:R-:W-:Y:S02]  /*77c0*/  F2FP.F16.E4M3.UNPACK_B R72, R72.H1 ;  /* 0x00000048ff48723e */ /* 0x000fe400030006ff */
[-C--:B------:R-:W-:Y:S01]  /*77d0*/  F2FP.F16.E4M3.UNPACK_B R46, R73.reuse ;  /* 0x00000049ff2e723e */ /* 0x080fe200020006ff */
[--C-:B------:R-:W-:Y:S01]  /*77e0*/  HADD2.F32 R40, -RZ, R42.reuse.H0_H0 ;  /* 0x2000002aff287230 */ /* 0x100fe20000004100 */
[----:B------:R-:W-:Y:S01]  /*77f0*/  F2FP.F16.E4M3.UNPACK_B R73, R73.H1 ;  /* 0x00000049ff49723e */ /* 0x000fe200030006ff */
[----:B------:R-:W-:Y:S01]  /*7800*/  HADD2.F32 R42, -RZ, R42.H1_H1 ;  /* 0x3000002aff2a7230 */ /* 0x000fe20000004100 */
[-C--:B------:R-:W-:Y:S01]  /*7810*/  F2FP.F16.E4M3.UNPACK_B R50, R74.reuse ;  /* 0x0000004aff32723e */ /* 0x080fe200020006ff */
[----:B------:R-:W-:Y:S01]  /*7820*/  HADD2.F32 R43, -RZ, R72.H0_H0 ;  /* 0x20000048ff2b7230 */ /* 0x000fe20000004100 */
[----:B------:R-:W-:Y:S01]  /*7830*/  F2FP.F16.E4M3.UNPACK_B R74, R74.H1 ;  /* 0x0000004aff4a723e */ /* 0x000fe200030006ff */
[----:B------:R-:W-:Y:S01]  /*7840*/  LDTM.16dp32bit_t0_t15.x32 R4, tmem[UR4+0x40] ;  /* 0x00004004000479ee */ /* 0x000fe20008a80000 */
[----:B------:R-:W3:Y:S01]  /*7850*/  LDTM.16dp32bit_t16_t31.x32 R4, tmem[UR4+0x60] ;  /* 0x00006004000479ee */ /* 0x000ee20008aa0000 */
[----:B------:R-:W-:Y:S01]  /*7860*/  NOP ;  /* 0x0000000000007918 */ /* 0x000fe20000000000 */
[--C-:B------:R-:W-:Y:S01]  /*7870*/  HADD2.F32 R45, -RZ, R46.reuse.H0_H0 ;  /* 0x2000002eff2d7230 */ /* 0x100fe20000004100 */
[----:B------:R-:W-:Y:S01]  /*7880*/  R2UR UR5, R99 ;  /* 0x00000000630572ca */ /* 0x000fe200000e0000 */
[----:B------:R-:W-:Y:S01]  /*7890*/  HADD2.F32 R46, -RZ, R46.H1_H1 ;  /* 0x3000002eff2e7230 */ /* 0x000fe20000004100 */
[----:B------:R-:W-:Y:S01]  /*78a0*/  F2FP.F16.E4M3.UNPACK_B R54, R75 ;  /* 0x0000004bff36723e */ /* 0x000fe200020006ff */
[--C-:B------:R-:W-:Y:S01]  /*78b0*/  HADD2.F32 R49, -RZ, R50.reuse.H0_H0 ;  /* 0x20000032ff317230 */ /* 0x100fe20000004100 */
[----:B----4-:R-:W-:Y:S01]  /*78c0*/  F2FP.F16.E4M3.UNPACK_B R58, R76 ;  /* 0x0000004cff3a723e */ /* 0x010fe200020006ff */
[----:B------:R-:W-:Y:S01]  /*78d0*/  HADD2.F32 R50, -RZ, R50.H1_H1 ;  /* 0x30000032ff327230 */ /* 0x000fe20000004100 */
[----:B------:R-:W-:Y:S01]  /*78e0*/  F2FP.F16.E4M3.UNPACK_B R62, R77 ;  /* 0x0000004dff3e723e */ /* 0x000fe200020006ff */
[--C-:B------:R-:W-:Y:S01]  /*78f0*/  HADD2.F32 R53, -RZ, R54.reuse.H0_H0 ;  /* 0x20000036ff357230 */ /* 0x100fe20000004100 */
[----:B------:R-:W-:Y:S01]  /*7900*/  F2FP.F16.E4M3.UNPACK_B R66, R78 ;  /* 0x0000004eff42723e */ /* 0x000fe200020006ff */
[----:B------:R-:W-:Y:S01]  /*7910*/  HADD2.F32 R54, -RZ, R54.H1_H1 ;  /* 0x30000036ff367230 */ /* 0x000fe20000004100 */
[----:B------:R-:W-:Y:S01]  /*7920*/  F2FP.F16.E4M3.UNPACK_B R69, R79 ;  /* 0x0000004fff45723e */ /* 0x000fe200020006ff */
[--C-:B------:R-:W-:Y:S01]  /*7930*/  HADD2.F32 R57, -RZ, R58.reuse.H0_H0 ;  /* 0x2000003aff397230 */ /* 0x100fe20000004100 */
[----:B------:R-:W-:Y:S01]  /*7940*/  F2FP.F16.E4M3.UNPACK_B R75, R75.H1 ;  /* 0x0000004bff4b723e */ /* 0x000fe200030006ff */
[----:B------:R-:W-:Y:S01]  /*7950*/  UIADD3 UR4, UPT, UPT, UR5, 0x180, URZ ;  /* 0x0000018005047890 */ /* 0x000fe2000fffe0ff */
[----:B------:R-:W-:Y:S01]  /*7960*/  HADD2.F32 R59, -RZ, R58.H1_H1 ;  /* 0x3000003aff3b7230 */ /* 0x000fe20000004100 */
[----:B------:R-:W-:Y:S01]  /*7970*/  F2FP.F16.E4M3.UNPACK_B R76, R76.H1 ;  /* 0x0000004cff4c723e */ /* 0x000fe200030006ff */
[--C-:B------:R-:W-:Y:S01]  /*7980*/  HADD2.F32 R61, -RZ, R62.reuse.H0_H0 ;  /* 0x2000003eff3d7230 */ /* 0x100fe20000004100 */
[----:B------:R-:W-:Y:S01]  /*7990*/  F2FP.F16.E4M3.UNPACK_B R77, R77.H1 ;  /* 0x0000004dff4d723e */ /* 0x000fe200030006ff */
[----:B------:R-:W-:Y:S01]  /*79a0*/  HADD2.F32 R62, -RZ, R62.H1_H1 ;  /* 0x3000003eff3e7230 */ /* 0x000fe20000004100 */
[----:B------:R-:W-:Y:S01]  /*79b0*/  F2FP.F16.E4M3.UNPACK_B R78, R78.H1 ;  /* 0x0000004eff4e723e */ /* 0x000fe200030006ff */
[--C-:B------:R-:W-:Y:S01]  /*79c0*/  HADD2.F32 R65, -RZ, R66.reuse.H0_H0 ;  /* 0x20000042ff417230 */ /* 0x100fe20000004100 */
[----:B--2---:R-:W-:Y:S01]  /*79d0*/  UPRMT UR4, UR6, 0x654, UR4 ;  /* 0x0000065406047896 */ /* 0x004fe20008000004 */
[C---:B---3--:R-:W-:Y:S01]  /*79e0*/  FMUL R4, R38.reuse, R4 ;  /* 0x0000000426047220 */ /* 0x048fe20000400000 */
[C---:B------:R-:W-:Y:S01]  /*79f0*/  FMUL R5, R38.reuse, R5 ;  /* 0x0000000526057220 */ /* 0x040fe20000400000 */
[C---:B------:R-:W-:Y:S01]  /*7a00*/  FMUL R8, R38.reuse, R8 ;  /* 0x0000000826087220 */ /* 0x040fe20000400000 */
[C---:B------:R-:W-:Y:S01]  /*7a10*/  FMUL R9, R38.reuse, R9 ;  /* 0x0000000926097220 */ /* 0x040fe20000400000 */
[C---:B------:R-:W-:Y:S01]  /*7a20*/  FFMA R4, R41.reuse, R40, R4 ;  /* 0x0000002829047223 */ /* 0x040fe20000000004 */
[C---:B------:R-:W-:Y:S01]  /*7a30*/  FFMA R5, R41.reuse, R42, R5 ;  /* 0x0000002a29057223 */ /* 0x040fe20000000005 */
[C---:B------:R-:W-:Y:S01]  /*7a40*/  FMUL R12, R38.reuse, R12 ;  /* 0x0000000c260c7220 */ /* 0x040fe20000400000 */
[C---:B------:R-:W-:Y:S01]  /*7a50*/  FMUL R13, R38.reuse, R13 ;  /* 0x0000000d260d7220 */ /* 0x040fe20000400000 */
[----:B------:R-:W-:Y:S01]  /*7a60*/  SYNCS.ARRIVE.TRANS64.RED.A1T0 RZ, [UR4], RZ ;  /* 0x000000ffffff79a7 */ /* 0x000fe20008100404 */
        /* <DEDUP_REMOVED lines=15> */
[--C-:B------:R-:W-:Y:S02]  /*7b60*/  HADD2.F32 R47, -RZ, R73.reuse.H0_H0 ;  /* 0x20000049ff2f7230 */ /* 0x100fe40000004100 */
[C---:B------:R-:W-:Y:S01]  /*7b70*/  FMUL R10, R38.reuse, R10 ;  /* 0x0000000a260a7220 */ /* 0x040fe20000400000 */
[C---:B------:R-:W-:Y:S01]  /*7b80*/  FFMA R6, R41.reuse, R43, R6 ;  /* 0x0000002b29067223 */ /* 0x040fe20000000006 */
[----:B------:R-:W-:Y:S02]  /*7b90*/  HADD2.F32 R48, -RZ, R73.H1_H1 ;  /* 0x30000049ff307230 */ /* 0x000fe40000004100 */
[C---:B------:R-:W-:Y:S01]  /*7ba0*/  FFMA R7, R41.reuse, R44, R7 ;  /* 0x0000002c29077223 */ /* 0x040fe20000000007 */
[C---:B------:R-:W-:Y:S01]  /*7bb0*/  FFMA R8, R41.reuse, R45, R8 ;  /* 0x0000002d29087223 */ /* 0x040fe20000000008 */
[C---:B------:R-:W-:Y:S01]  /*7bc0*/  FFMA R9, R41.reuse, R46, R9 ;  /* 0x0000002e29097223 */ /* 0x040fe20000000009 */
[----:B------:R-:W-:Y:S01]  /*7bd0*/  FFMA R10, R41, R47, R10 ;  /* 0x0000002f290a7223 */ /* 0x000fe2000000000a */
[----:B------:R-:W-:Y:S01]  /*7be0*/  HADD2.F32 R43, -RZ, R69.H0_H0 ;  /* 0x20000045ff2b7230 */ /* 0x000fe20000004100 */
[----:B-1----:R-:W-:Y:S01]  /*7bf0*/  F2FP.SATFINITE.E4M3.F32.PACK_AB_MERGE_C R100, R7, R6, RZ ;  /* 0x000000060764723e */ /* 0x002fe200048070ff */
[C---:B------:R-:W-:Y:S01]  /*7c00*/  FMUL R11, R38.reuse, R11 ;  /* 0x0000000b260b7220 */ /* 0x040fe20000400000 */
[--C-:B------:R-:W-:Y:S02]  /*7c10*/  HADD2.F32 R51, -RZ, R74.reuse.H0_H0 ;  /* 0x2000004aff337230 */ /* 0x100fe40000004100 */
[C---:B------:R-:W-:Y:S01]  /*7c20*/  FMUL R14, R38.reuse, R14 ;  /* 0x0000000e260e7220 */ /* 0x040fe20000400000 */
[----:B------:R-:W-:Y:S01]  /*7c30*/  HADD2.F32 R52, -RZ, R74.H1_H1 ;  /* 0x3000004aff347230 */ /* 0x000fe20000004100 */
[----:B------:R-:W-:Y:S01]  /*7c40*/  F2FP.SATFINITE.E4M3.F32.PACK_AB_MERGE_C R100, R5, R4, R100 ;  /* 0x000000040564723e */ /* 0x000fe20004807064 */
[C---:B------:R-:W-:Y:S01]  /*7c50*/  FFMA R11, R41.reuse, R48, R11 ;  /* 0x00000030290b7223 */ /* 0x040fe2000000000b */
[C---:B------:R-:W-:Y:S01]  /*7c60*/  FFMA R12, R41.reuse, R49, R12 ;  /* 0x00000031290c7223 */ /* 0x040fe2000000000c */
[C---:B------:R-:W-:Y:S01]  /*7c70*/  FFMA R13, R41.reuse, R50, R13 ;  /* 0x00000032290d7223 */ /* 0x040fe2000000000d */
[----:B------:R-:W-:Y:S01]  /*7c80*/  FFMA R14, R41, R51, R14 ;  /* 0x00000033290e7223 */ /* 0x000fe2000000000e */
[C---:B------:R-:W-:Y:S01]  /*7c90*/  FMUL R15, R38.reuse, R15 ;  /* 0x0000000f260f7220 */ /* 0x040fe20000400000 */
[----:B------:R-:W-:Y:S01]  /*7ca0*/  F2FP.F16.E4M3.UNPACK_B R79, R79.H1 ;  /* 0x0000004fff4f723e */ /* 0x000fe200030006ff */
[--C-:B------:R-:W-:Y:S01]  /*7cb0*/  HADD2.F32 R55, -RZ, R75.reuse.H0_H0 ;  /* 0x2000004bff377230 */ /* 0x100fe20000004100 */
[----:B------:R-:W-:Y:S01]  /*7cc0*/  F2FP.SATFINITE.E4M3.F32.PACK_AB_MERGE_C R101, R11, R10, RZ ;  /* 0x0000000a0b65723e */ /* 0x000fe200048070ff */
[C---:B------:R-:W-:Y:S01]  /*7cd0*/  FFMA R15, R41.reuse, R52, R15 ;  /* 0x00000034290f7223 */ /* 0x040fe2000000000f */
[C---:B------:R-:W-:Y:S01]  /*7ce0*/  FFMA R16, R41.reuse, R53, R16 ;  /* 0x0000003529107223 */ /* 0x040fe20000000010 */
[----:B------:R-:W-:Y:S01]  /*7cf0*/  FFMA R17, R41, R54, R17 ;  /* 0x0000003629117223 */ /* 0x000fe20000000011 */
[----:B------:R-:W-:Y:S01]  /*7d00*/  F2FP.SATFINITE.E4M3.F32.PACK_AB_MERGE_C R101, R9, R8, R101 ;  /* 0x000000080965723e */ /* 0x000fe20004807065 */
[----:B------:R-:W-:Y:S01]  /*7d10*/  HADD2.F32 R56, -RZ, R75.H1_H1 ;  /* 0x3000004bff387230 */ /* 0x000fe20000004100 */
[----:B------:R-:W-:Y:S01]  /*7d20*/  F2FP.SATFINITE.E4M3.F32.PACK_AB_MERGE_C R102, R15, R14, RZ ;  /* 0x0000000e0f66723e */ /* 0x000fe200048070ff */
[C---:B------:R-:W-:Y:S01]  /*7d30*/  FMUL R18, R38.reuse, R18 ;  /* 0x0000001226127220 */ /* 0x040fe20000400000 */
[C---:B------:R-:W-:Y:S01]  /*7d40*/  FMUL R19, R38.reuse, R19 ;  /* 0x0000001326137220 */ /* 0x040fe20000400000 */
[--C-:B------:R-:W-:Y:S02]  /*7d50*/  HADD2.F32 R58, -RZ, R76.reuse.H0_H0 ;  /* 0x2000004cff3a7230 */ /* 0x100fe40000004100 */
[C---:B------:R-:W-:Y:S01]  /*7d60*/  FMUL R3, R38.reuse, R22 ;  /* 0x0000001626037220 */ /* 0x040fe20000400000 */
[C---:B------:R-:W-:Y:S01]  /*7d70*/  FFMA R18, R41.reuse, R55, R18 ;  /* 0x0000003729127223 */ /* 0x040fe20000000012 */
[----:B------:R-:W-:Y:S02]  /*7d80*/  HADD2.F32 R60, -RZ, R76.H1_H1 ;  /* 0x3000004cff3c7230 */ /* 0x000fe40000004100 */
        /* <DEDUP_REMOVED lines=42> */
[----:B------:R-:W-:Y:S03]  /*8030*/  IADD3 R70, PT, PT, R36, 0x1, RZ ;  /* 0x0000000124467810 */ /* 0x000fe60007ffe0ff */
        /* <DEDUP_REMOVED lines=9> */
[----:B------:R-:W-:Y:S02]  /*80d0*/  UIADD3 UR4, UP0, UPT, UR62, 0x680, URZ ;  /* 0x000006803e047890 */ /* 0x000fe4000ff1e0ff */
[----:B------:R-:W-:Y:S02]  /*80e0*/  UIADD3 UR9, UPT, UPT, UR49, 0x40, URZ ;  /* 0x0000004031097890 */ /* 0x000fe4000fffe0ff */
[----:B------:R-:W-:Y:S02]  /*80f0*/  UIADD3 UR8, UPT, UPT, UR44, 0x3200, URZ ;  /* 0x000032002c087890 */ /* 0x000fe4000fffe0ff */
[----:B------:R-:W-:Y:S01]  /*8100*/  UIADD3.X UR5, UPT, UPT, URZ, UR63, URZ, UP0, !UPT ;  /* 0x0000003fff057290 */ /* 0x000fe200087fe4ff */
[----:B------:R-:W-:Y:S01]  /*8110*/  UMOV UR10, UR50 ;  /* 0x00000032000a7c82 */ /* 0x000fe20008000000 */
[----:B------:R-:W-:Y:S07]  /*8120*/  UMOV UR11, UR36 ;  /* 0x00000024000b7c82 */ /* 0x000fee0008000000 */
[----:B------:R2:W-:Y:S01]  /*8130*/  UTMASTG.3D [UR8], [UR4] ;  /* 0x00000008040073b5 */ /* 0x0005e20008010000 */
[----:B------:R0:W-:Y:S01]  /*8140*/  UTMACMDFLUSH ;  /* 0x00000000000079b7 */ /* 0x0001e20000000000 */
[----:B--2---:R-:W-:Y:S04]  /*8150*/  DEPBAR.LE SB0, 0x1 ;  /* 0x000080400000791a */ /* 0x004fe80000000000 */
.L_x_124:
[----:B------:R-:W-:Y:S05]  /*8160*/  BSYNC.RECONVERGENT B0 ;  /* 0x0000000000007941 */ /* 0x000fea0003800200 */
.L_x_123:
[----:B------:R-:W-:Y:S01]  /*8170*/  BAR.SYNC.DEFER_BLOCKING 0x1, 0x80 ;  /* 0x0042000000007b1d */ /* 0x000fe20000010000 */
[----:B------:R-:W-:Y:S01]  /*8180*/  ISETP.NE.AND P0, PT, R90, 0x2, PT ;  /* 0x000000025a00780c */ /* 0x000fe20003f05270 */
[----:B------:R-:W-:Y:S01]  /*8190*/  UISETP.NE.AND UP0, UPT, UR45, URZ, UPT ;  /* 0x000000ff2d00728c */ /* 0x000fe2000bf05270 */
[----:B------:R-:W-:Y:S01]  /*81a0*/  ISETP.NE.AND P1, PT, R70, 0x4, PT ;  /* 0x000000044600780c */ /* 0x000fe20003f25270 */
[----:B------:R-:W-:Y:S01]  /*81b0*/  UIADD3 UR20, UPT, UPT, UR37, UR59, URZ ;  /* 0x0000003b25147290 */ /* 0x000fe2000fffe0ff */
[----:B------:R-:W-:Y:S01]  /*81c0*/  SEL R2, RZ, 0x1, P0 ;  /* 0x00000001ff027807 */ /* 0x000fe20000000000 */
[----:B------:R-:W-:Y:S01]  /*81d0*/  UIADD3 UR16, UPT, UPT, UR38, UR60, URZ ;  /* 0x0000003c26107290 */ /* 0x000fe2000fffe0ff */
[----:B------:R-:W-:Y:S02]  /*81e0*/  SEL R0, RZ, 0x1, P1 ;  /* 0x00000001ff007807 */ /* 0x000fe40000800000 */
[----:B------:R-:W-:Y:S02]  /*81f0*/  LOP3.LUT R93, R93, R2, RZ, 0x3c, !PT ;  /* 0x000000025d5d7212 */ /* 0x000fe400078e3cff */
[----:B------:R-:W-:Y:S02]  /*8200*/  LOP3.LUT R95, R95, R0, RZ, 0x3c, !PT ;  /* 0x000000005f5f7212 */ /* 0x000fe400078e3cff */
[----:B------:R-:W-:Y:S02]  /*8210*/  SEL R90, R90, RZ, P0 ;  /* 0x000000ff5a5a7207 */ /* 0x000fe40000000000 */
[----:B------:R-:W-:Y:S01]  /*8220*/  SEL R36, R70, RZ, P1 ;  /* 0x000000ff46247207 */ /* 0x000fe20000800000 */
[----:B------:R-:W-:Y:S01]  /*8230*/  UMOV UR36, UR58 ;  /* 0x0000003a00247c82 */ /* 0x000fe20008000000 */
[----:B------:R-:W-:Y:S05]  /*8240*/  BRA.U UP0, `(.L_x_125) ;  /* 0xffffffd500ac7547 */ /* 0x000fea000b83ffff */
[----:B------:R-:W-:Y:S05]  /*8250*/  EXIT ;  /* 0x000000000000794d */ /* 0x000fea0003800000 */
.L_x_25:
[----:B-1----:R1:W2:Y:S02]  /*8260*/  SYNCS.PHASECHK.TRANS64.TRYWAIT P0, [R0+URZ+0x1b0], R3 ;  /* 0x0001b003000075a7 */ /* 0x0022a400080011ff */
[----:B--2---:R-:W-:Y:S05]  /*8270*/  @!P0 NANOSLEEP.SYNCS 0x989680 ;  /* 0x009896800000895d */ /* 0x004fea0003900000 */
[----:B------:R-:W2:Y:S02]  /*8280*/  @!P0 SYNCS.PHASECHK.TRANS64 P0, [R0+URZ+0x1b0], R3 ;  /* 0x0001b003000085a7 */ /* 0x000ea400080010ff */
[----:B--2---:R-:W-:Y:S05]  /*8290*/  @!P0 BRA `(.L_x_25) ;  /* 0xfffffffc00f08947 */ /* 0x004fea000383ffff */
[----:B------:R-:W-:Y:S05]  /*82a0*/  BRA `(.L_x_126) ;  /* 0xffffff9800687947 */ /* 0x000fea000383ffff */
.L_x_28:
[----:B-1----:R-:W-:-:S07]  /*82b0*/  MOV R0, UR33 ;  /* 0x0000002100007c02 */ /* 0x002fce0008000f00 */
.L_x_127:
[----:B-1----:R1:W2:Y:S02]  /*82c0*/  SYNCS.PHASECHK.TRANS64.TRYWAIT P0, [R0+URZ+0x88], R3 ;  /* 0x00008803000075a7 */ /* 0x0022a400080011ff */
[----:B--2---:R-:W-:Y:S05]  /*82d0*/  @!P0 NANOSLEEP.SYNCS 0x989680 ;  /* 0x009896800000895d */ /* 0x004fea0003900000 */
[----:B------:R-:W2:Y:S02]  /*82e0*/  @!P0 SYNCS.PHASECHK.TRANS64 P0, [R0+URZ+0x88], R3 ;  /* 0x00008803000085a7 */ /* 0x000ea400080010ff */
[----:B--2---:R-:W-:Y:S05]  /*82f0*/  @!P0 BRA `(.L_x_127) ;  /* 0xfffffffc00f08947 */ /* 0x004fea000383ffff */
[----:B------:R-:W-:Y:S05]  /*8300*/  BRA `(.L_x_27) ;  /* 0xffffff9800ac7947 */ /* 0x000fea000383ffff */
.L_x_35:
[----:B-1----:R-:W-:-:S07]  /*8310*/  MOV R0, UR17 ;  /* 0x0000001100007c02 */ /* 0x002fce0008000f00 */
.L_x_128:
[----:B-1----:R1:W2:Y:S02]  /*8320*/  SYNCS.PHASECHK.TRANS64.TRYWAIT P0, [R0+URZ+0x88], R3 ;  /* 0x00008803000075a7 */ /* 0x0022a400080011ff */
[----:B--2---:R-:W-:Y:S05]  /*8330*/  @!P0 NANOSLEEP.SYNCS 0x989680 ;  /* 0x009896800000895d */ /* 0x004fea0003900000 */
[----:B------:R-:W2:Y:S02]  /*8340*/  @!P0 SYNCS.PHASECHK.TRANS64 P0, [R0+URZ+0x88], R3 ;  /* 0x00008803000085a7 */ /* 0x000ea400080010ff */
[----:B--2---:R-:W-:Y:S05]  /*8350*/  @!P0 BRA `(.L_x_128) ;  /* 0xfffffffc00f08947 */ /* 0x004fea000383ffff */
[----:B------:R-:W-:Y:S05]  /*8360*/  BRA `(.L_x_34) ;  /* 0xffffff9c006c7947 */ /* 0x000fea000383ffff */
.L_x_40:
[----:B-1----:R1:W2:Y:S02]  /*8370*/  SYNCS.PHASECHK.TRANS64.TRYWAIT P0, [R3+URZ+0x140], R0 ;  /* 0x00014000030075a7 */ /* 0x0022a400080011ff */
[----:B--2---:R-:W-:Y:S05]  /*8380*/  @!P0 NANOSLEEP.SYNCS 0x989680 ;  /* 0x009896800000895d */ /* 0x004fea0003900000 */
[----:B------:R-:W2:Y:S02]  /*8390*/  @!P0 SYNCS.PHASECHK.TRANS64 P0, [R3+URZ+0x140], R0 ;  /* 0x00014000030085a7 */ /* 0x000ea400080010ff */
[----:B--2---:R-:W-:Y:S05]  /*83a0*/  @!P0 BRA `(.L_x_40) ;  /* 0xfffffffc00f08947 */ /* 0x004fea000383ffff */
[----:B------:R-:W-:Y:S05]  /*83b0*/  BRA `(.L_x_129) ;  /* 0xffffffa0000c7947 */ /* 0x000fea000383ffff */
.L_x_44:
[----:B-1----:R-:W-:-:S07]  /*83c0*/  MOV R0, UR4 ;  /* 0x0000000400007c02 */ /* 0x002fce0008000f00 */
.L_x_130:
[----:B-1----:R1:W2:Y:S02]  /*83d0*/  SYNCS.PHASECHK.TRANS64.TRYWAIT P0, [R0+URZ], R3 ;  /* 0x00000003000075a7 */ /* 0x0022a400080011ff */
[----:B--2---:R-:W-:Y:S05]  /*83e0*/  @!P0 NANOSLEEP.SYNCS 0x989680 ;  /* 0x009896800000895d */ /* 0x004fea0003900000 */
[----:B------:R-:W2:Y:S02]  /*83f0*/  @!P0 SYNCS.PHASECHK.TRANS64 P0, [R0+URZ], R3 ;  /* 0x00000003000085a7 */ /* 0x000ea400080010ff */
[----:B--2---:R-:W-:Y:S05]  /*8400*/  @!P0 BRA `(.L_x_130) ;  /* 0xfffffffc00f08947 */ /* 0x004fea000383ffff */
[----:B------:R-:W-:Y:S05]  /*8410*/  BRA `(.L_x_131) ;  /* 0xffffffa400b07947 */ /* 0x000fea000383ffff */
.L_x_45:
[----:B------:R-:W-:-:S07]  /*8420*/  MOV R0, UR5 ;  /* 0x0000000500007c02 */ /* 0x000fce0008000f00 */
.L_x_132:
[----:B-1----:R1:W2:Y:S02]  /*8430*/  SYNCS.PHASECHK.TRANS64.TRYWAIT P0, [R0+URZ], R3 ;  /* 0x00000003000075a7 */ /* 0x0022a400080011ff */
[----:B--2---:R-:W-:Y:S05]  /*8440*/  @!P0 NANOSLEEP.SYNCS 0x989680 ;  /* 0x009896800000895d */ /* 0x004fea0003900000 */
[----:B------:R-:W2:Y:S02]  /*8450*/  @!P0 SYNCS.PHASECHK.TRANS64 P0, [R0+URZ], R3 ;  /* 0x00000003000085a7 */ /* 0x000ea400080010ff */
[----:B--2---:R-:W-:Y:S05]  /*8460*/  @!P0 BRA `(.L_x_132) ;  /* 0xfffffffc00f08947 */ /* 0x004fea000383ffff */
[----:B------:R-:W-:Y:S05]  /*8470*/  BRA `(.L_x_133) ;  /* 0xffffffa400bc7947 */ /* 0x000fea000383ffff */
.L_x_46:
[----:B------:R-:W-:-:S07]  /*8480*/  MOV R0, UR5 ;  /* 0x0000000500007c02 */ /* 0x000fce0008000f00 */
.L_x_134:
[----:B-1----:R1:W2:Y:S02]  /*8490*/  SYNCS.PHASECHK.TRANS64.TRYWAIT P0, [R0+URZ], R3 ;  /* 0x00000003000075a7 */ /* 0x0022a400080011ff */
[----:B--2---:R-:W-:Y:S05]  /*84a0*/  @!P0 NANOSLEEP.SYNCS 0x989680 ;  /* 0x009896800000895d */ /* 0x004fea0003900000 */
[----:B------:R-:W2:Y:S02]  /*84b0*/  @!P0 SYNCS.PHASECHK.TRANS64 P0, [R0+URZ], R3 ;  /* 0x00000003000085a7 */ /* 0x000ea400080010ff */
[----:B--2---:R-:W-:Y:S05]  /*84c0*/  @!P0 BRA `(.L_x_134) ;  /* 0xfffffffc00f08947 */ /* 0x004fea000383ffff */
[----:B------:R-:W-:Y:S05]  /*84d0*/  BRA `(.L_x_135) ;  /* 0xffffffa400c87947 */ /* 0x000fea000383ffff */
.L_x_47:
[----:B------:R-:W-:-:S07]  /*84e0*/  MOV R0, UR5 ;  /* 0x0000000500007c02 */ /* 0x000fce0008000f00 */
.L_x_136:
[----:B-1----:R1:W2:Y:S02]  /*84f0*/  SYNCS.PHASECHK.TRANS64.TRYWAIT P0, [R0+URZ], R3 ;  /* 0x00000003000075a7 */ /* 0x0022a400080011ff */
[----:B--2---:R-:W-:Y:S05]  /*8500*/  @!P0 NANOSLEEP.SYNCS 0x989680 ;  /* 0x009896800000895d */ /* 0x004fea0003900000 */
[----:B------:R-:W2:Y:S02]  /*8510*/  @!P0 SYNCS.PHASECHK.TRANS64 P0, [R0+URZ], R3 ;  /* 0x00000003000085a7 */ /* 0x000ea400080010ff */
[----:B--2---:R-:W-:Y:S05]  /*8520*/  @!P0 BRA `(.L_x_136) ;  /* 0xfffffffc00f08947 */ /* 0x004fea000383ffff */
[----:B------:R-:W-:Y:S05]  /*8530*/  BRA `(.L_x_137) ;  /* 0xffffffa400d47947 */ /* 0x000fea000383ffff */
.L_x_48:
[----:B------:R-:W-:-:S07]  /*8540*/  MOV R0, UR5 ;  /* 0x0000000500007c02 */ /* 0x000fce0008000f00 */
.L_x_138:
[----:B-1----:R1:W2:Y:S02]  /*8550*/  SYNCS.PHASECHK.TRANS64.TRYWAIT P0, [R0+URZ], R3 ;  /* 0x00000003000075a7 */ /* 0x0022a400080011ff */
[----:B--2---:R-:W-:Y:S05]  /*8560*/  @!P0 NANOSLEEP.SYNCS 0x989680 ;  /* 0x009896800000895d */ /* 0x004fea0003900000 */
[----:B------:R-:W2:Y:S02]  /*8570*/  @!P0 SYNCS.PHASECHK.TRANS64 P0, [R0+URZ], R3 ;  /* 0x00000003000085a7 */ /* 0x000ea400080010ff */
[----:B--2---:R-:W-:Y:S05]  /*8580*/  @!P0 BRA `(.L_x_138) ;  /* 0xfffffffc00f08947 */ /* 0x004fea000383ffff */
[----:B------:R-:W-:Y:S05]  /*8590*/  BRA `(.L_x_139) ;  /* 0xffffffa400e07947 */ /* 0x000fea000383ffff */
.L_x_49:
[----:B------:R-:W-:-:S07]  /*85a0*/  MOV R0, UR5 ;  /* 0x0000000500007c02 */ /* 0x000fce0008000f00 */
.L_x_140:
[----:B-1----:R1:W2:Y:S02]  /*85b0*/  SYNCS.PHASECHK.TRANS64.TRYWAIT P0, [R0+URZ], R3 ;  /* 0x00000003000075a7 */ /* 0x0022a400080011ff */
[----:B--2---:R-:W-:Y:S05]  /*85c0*/  @!P0 NANOSLEEP.SYNCS 0x989680 ;  /* 0x009896800000895d */ /* 0x004fea0003900000 */
[----:B------:R-:W2:Y:S02]  /*85d0*/  @!P0 SYNCS.PHASECHK.TRANS64 P0, [R0+URZ], R3 ;  /* 0x00000003000085a7 */ /* 0x000ea400080010ff */
[----:B--2---:R-:W-:Y:S05]  /*85e0*/  @!P0 BRA `(.L_x_140) ;  /* 0xfffffffc00f08947 */ /* 0x004fea000383ffff */
[----:B------:R-:W-:Y:S05]  /*85f0*/  BRA `(.L_x_141) ;  /* 0xffffffa400ec7947 */ /* 0x000fea000383ffff */
.L_x_50:
[----:B------:R-:W-:-:S07]  /*8600*/  MOV R0, UR5 ;  /* 0x0000000500007c02 */ /* 0x000fce0008000f00 */
.L_x_142:
[----:B-1----:R1:W2:Y:S02]  /*8610*/  SYNCS.PHASECHK.TRANS64.TRYWAIT P0, [R0+URZ], R3 ;  /* 0x00000003000075a7 */ /* 0x0022a400080011ff */
[----:B--2---:R-:W-:Y:S05]  /*8620*/  @!P0 NANOSLEEP.SYNCS 0x989680 ;  /* 0x009896800000895d */ /* 0x004fea0003900000 */
[----:B------:R-:W2:Y:S02]  /*8630*/  @!P0 SYNCS.PHASECHK.TRANS64 P0, [R0+URZ], R3 ;  /* 0x00000003000085a7 */ /* 0x000ea400080010ff */
[----:B--2---:R-:W-:Y:S05]  /*8640*/  @!P0 BRA `(.L_x_142) ;  /* 0xfffffffc00f08947 */ /* 0x004fea000383ffff */
[----:B------:R-:W-:Y:S05]  /*8650*/  BRA `(.L_x_143) ;  /* 0xffffffa400f87947 */ /* 0x000fea000383ffff */
.L_x_51:
[----:B------:R-:W-:-:S07]  /*8660*/  MOV R0, UR5 ;  /* 0x0000000500007c02 */ /* 0x000fce0008000f00 */
.L_x_144:
[----:B-1----:R1:W2:Y:S02]  /*8670*/  SYNCS.PHASECHK.TRANS64.TRYWAIT P0, [R0+URZ], R3 ;  /* 0x00000003000075a7 */ /* 0x0022a400080011ff */
[----:B--2---:R-:W-:Y:S05]  /*8680*/  @!P0 NANOSLEEP.SYNCS 0x989680 ;  /* 0x009896800000895d */ /* 0x004fea0003900000 */
[----:B------:R-:W2:Y:S02]  /*8690*/  @!P0 SYNCS.PHASECHK.TRANS64 P0, [R0+URZ], R3 ;  /* 0x00000003000085a7 */ /* 0x000ea400080010ff */
[----:B--2---:R-:W-:Y:S05]  /*86a0*/  @!P0 BRA `(.L_x_144) ;  /* 0xfffffffc00f08947 */ /* 0x004fea000383ffff */
[----:B------:R-:W-:Y:S05]  /*86b0*/  BRA `(.L_x_145) ;  /* 0xffffffa800047947 */ /* 0x000fea000383ffff */
.L_x_52:
[----:B------:R-:W-:-:S07]  /*86c0*/  MOV R0, UR5 ;  /* 0x0000000500007c02 */ /* 0x000fce0008000f00 */
.L_x_146:
[----:B-1----:R1:W2:Y:S02]  /*86d0*/  SYNCS.PHASECHK.TRANS64.TRYWAIT P0, [R0+URZ], R3 ;  /* 0x00000003000075a7 */ /* 0x0022a400080011ff */
[----:B--2---:R-:W-:Y:S05]  /*86e0*/  @!P0 NANOSLEEP.SYNCS 0x989680 ;  /* 0x009896800000895d */ /* 0x004fea0003900000 */
[----:B------:R-:W2:Y:S02]  /*86f0*/  @!P0 SYNCS.PHASECHK.TRANS64 P0, [R0+URZ], R3 ;  /* 0x00000003000085a7 */ /* 0x000ea400080010ff */
[----:B--2---:R-:W-:Y:S05]  /*8700*/  @!P0 BRA `(.L_x_146) ;  /* 0xfffffffc00f08947 */ /* 0x004fea000383ffff */
[----:B------:R-:W-:Y:S05]  /*8710*/  BRA `(.L_x_147) ;  /* 0xffffffa800107947 */ /* 0x000fea000383ffff */
.L_x_53:
[----:B------:R-:W-:-:S07]  /*8720*/  MOV R0, UR5 ;  /* 0x0000000500007c02 */ /* 0x000fce0008000f00 */
.L_x_148:
[----:B-1----:R1:W2:Y:S02]  /*8730*/  SYNCS.PHASECHK.TRANS64.TRYWAIT P0, [R0+URZ], R3 ;  /* 0x00000003000075a7 */ /* 0x0022a400080011ff */
[----:B--2---:R-:W-:Y:S05]  /*8740*/  @!P0 NANOSLEEP.SYNCS 0x989680 ;  /* 0x009896800000895d */ /* 0x004fea0003900000 */
[----:B------:R-:W2:Y:S02]  /*8750*/  @!P0 SYNCS.PHASECHK.TRANS64 P0, [R0+URZ], R3 ;  /* 0x00000003000085a7 */ /* 0x000ea400080010ff */
[----:B--2---:R-:W-:Y:S05]  /*8760*/  @!P0 BRA `(.L_x_148) ;  /* 0xfffffffc00f08947 */ /* 0x004fea000383ffff */
[----:B------:R-:W-:Y:S05]  /*8770*/  BRA `(.L_x_149) ;  /* 0xffffffa8001c7947 */ /* 0x000fea000383ffff */
.L_x_54:
[----:B------:R-:W-:-:S07]  /*8780*/  MOV R0, UR5 ;  /* 0x0000000500007c02 */ /* 0x000fce0008000f00 */
.L_x_150:
[----:B-1----:R1:W2:Y:S02]  /*8790*/  SYNCS.PHASECHK.TRANS64.TRYWAIT P0, [R0+URZ], R3 ;  /* 0x00000003000075a7 */ /* 0x0022a400080011ff */
[----:B--2---:R-:W-:Y:S05]  /*87a0*/  @!P0 NANOSLEEP.SYNCS 0x989680 ;  /* 0x009896800000895d */ /* 0x004fea0003900000 */
[----:B------:R-:W2:Y:S02]  /*87b0*/  @!P0 SYNCS.PHASECHK.TRANS64 P0, [R0+URZ], R3 ;  /* 0x00000003000085a7 */ /* 0x000ea400080010ff */
[----:B--2---:R-:W-:Y:S05]  /*87c0*/  @!P0 BRA `(.L_x_150) ;  /* 0xfffffffc00f08947 */ /* 0x004fea000383ffff */
[----:B------:R-:W-:Y:S05]  /*87d0*/  BRA `(.L_x_151) ;  /* 0xffffffa800287947 */ /* 0x000fea000383ffff */
.L_x_55:
[----:B------:R-:W-:-:S07]  /*87e0*/  MOV R0, UR5 ;  /* 0x0000000500007c02 */ /* 0x000fce0008000f00 */
.L_x_152:
[----:B-1----:R1:W2:Y:S02]  /*87f0*/  SYNCS.PHASECHK.TRANS64.TRYWAIT P0, [R0+URZ], R3 ;  /* 0x00000003000075a7 */ /* 0x0022a400080011ff */
[----:B--2---:R-:W-:Y:S05]  /*8800*/  @!P0 NANOSLEEP.SYNCS 0x989680 ;  /* 0x009896800000895d */ /* 0x004fea0003900000 */
[----:B------:R-:W2:Y:S02]  /*8810*/  @!P0 SYNCS.PHASECHK.TRANS64 P0, [R0+URZ], R3 ;  /* 0x00000003000085a7 */ /* 0x000ea400080010ff */
[----:B--2---:R-:W-:Y:S05]  /*8820*/  @!P0 BRA `(.L_x_152) ;  /* 0xfffffffc00f08947 */ /* 0x004fea000383ffff */
[----:B------:R-:W-:Y:S05]  /*8830*/  BRA `(.L_x_153) ;  /* 0xffffffa800347947 */ /* 0x000fea000383ffff */
.L_x_56:
[----:B------:R-:W-:-:S07]  /*8840*/  MOV R0, UR5 ;  /* 0x0000000500007c02 */ /* 0x000fce0008000f00 */
.L_x_154:
[----:B-1----:R1:W2:Y:S02]  /*8850*/  SYNCS.PHASECHK.TRANS64.TRYWAIT P0, [R0+URZ], R3 ;  /* 0x00000003000075a7 */ /* 0x0022a400080011ff */
[----:B--2---:R-:W-:Y:S05]  /*8860*/  @!P0 NANOSLEEP.SYNCS 0x989680 ;  /* 0x009896800000895d */ /* 0x004fea0003900000 */
[----:B------:R-:W2:Y:S02]  /*8870*/  @!P0 SYNCS.PHASECHK.TRANS64 P0, [R0+URZ], R3 ;  /* 0x00000003000085a7 */ /* 0x000ea400080010ff */
[----:B--2---:R-:W-:Y:S05]  /*8880*/  @!P0 BRA `(.L_x_154) ;  /* 0xfffffffc00f08947 */ /* 0x004fea000383ffff */
[----:B------:R-:W-:Y:S05]  /*8890*/  BRA `(.L_x_155) ;  /* 0xffffffa800407947 */ /* 0x000fea000383ffff */
.L_x_57:
[----:B------:R-:W-:-:S07]  /*88a0*/  MOV R0, UR5 ;  /* 0x0000000500007c02 */ /* 0x000fce0008000f00 */
.L_x_156:
[----:B-1----:R1:W2:Y:S02]  /*88b0*/  SYNCS.PHASECHK.TRANS64.TRYWAIT P0, [R0+URZ], R3 ;  /* 0x00000003000075a7 */ /* 0x0022a400080011ff */
[----:B--2---:R-:W-:Y:S05]  /*88c0*/  @!P0 NANOSLEEP.SYNCS 0x989680 ;  /* 0x009896800000895d */ /* 0x004fea0003900000 */
[----:B------:R-:W2:Y:S02]  /*88d0*/  @!P0 SYNCS.PHASECHK.TRANS64 P0, [R0+URZ], R3 ;  /* 0x00000003000085a7 */ /* 0x000ea400080010ff */
[----:B--2---:R-:W-:Y:S05]  /*88e0*/  @!P0 BRA `(.L_x_156) ;  /* 0xfffffffc00f08947 */ /* 0x004fea000383ffff */
[----:B------:R-:W-:Y:S05]  /*88f0*/  BRA `(.L_x_157) ;  /* 0xffffffa8004c7947 */ /* 0x000fea000383ffff */
.L_x_58:
[----:B------:R-:W-:-:S07]  /*8900*/  MOV R0, UR5 ;  /* 0x0000000500007c02 */ /* 0x000fce0008000f00 */
.L_x_158:
[----:B-1----:R1:W2:Y:S02]  /*8910*/  SYNCS.PHASECHK.TRANS64.TRYWAIT P0, [R0+URZ], R3 ;  /* 0x00000003000075a7 */ /* 0x0022a400080011ff */
[----:B--2---:R-:W-:Y:S05]  /*8920*/  @!P0 NANOSLEEP.SYNCS 0x989680 ;  /* 0x009896800000895d */ /* 0x004fea0003900000 */
[----:B------:R-:W2:Y:S02]  /*8930*/  @!P0 SYNCS.PHASECHK.TRANS64 P0, [R0+URZ], R3 ;  /* 0x00000003000085a7 */ /* 0x000ea400080010ff */
[----:B--2---:R-:W-:Y:S05]  /*8940*/  @!P0 BRA `(.L_x_158) ;  /* 0xfffffffc00f08947 */ /* 0x004fea000383ffff */
[----:B------:R-:W-:Y:S05]  /*8950*/  BRA `(.L_x_159) ;  /* 0xffffffa800587947 */ /* 0x000fea000383ffff */
.L_x_59:
[----:B------:R-:W-:-:S07]  /*8960*/  MOV R0, UR5 ;  /* 0x0000000500007c02 */ /* 0x000fce0008000f00 */
.L_x_160:
[----:B-1----:R1:W2:Y:S02]  /*8970*/  SYNCS.PHASECHK.TRANS64.TRYWAIT P0, [R0+URZ], R3 ;  /* 0x00000003000075a7 */ /* 0x0022a400080011ff */
[----:B--2---:R-:W-:Y:S05]  /*8980*/  @!P0 NANOSLEEP.SYNCS 0x989680 ;  /* 0x009896800000895d */ /* 0x004fea0003900000 */
[----:B------:R-:W2:Y:S02]  /*8990*/  @!P0 SYNCS.PHASECHK.TRANS64 P0, [R0+URZ], R3 ;  /* 0x00000003000085a7 */ /* 0x000ea400080010ff */
[----:B--2---:R-:W-:Y:S05]  /*89a0*/  @!P0 BRA `(.L_x_160) ;  /* 0xfffffffc00f08947 */ /* 0x004fea000383ffff */
[----:B------:R-:W-:Y:S05]  /*89b0*/  BRA `(.L_x_161) ;  /* 0xffffffa800647947 */ /* 0x000fea000383ffff */
.L_x_62:
[----:B--2---:R2:W3:Y:S02]  /*89c0*/  SYNCS.PHASECHK.TRANS64.TRYWAIT P0, [R2+URZ+0x1a0], R5 ;  /* 0x0001a005020075a7 */ /* 0x0044e400080011ff */
[----:B---3--:R-:W-:Y:S05]  /*89d0*/  @!P0 NANOSLEEP.SYNCS 0x989680 ;  /* 0x009896800000895d */ /* 0x008fea0003900000 */
[----:B------:R-:W3:Y:S02]  /*89e0*/  @!P0 SYNCS.PHASECHK.TRANS64 P0, [R2+URZ+0x1a0], R5 ;  /* 0x0001a005020085a7 */ /* 0x000ee400080010ff */
[----:B---3--:R-:W-:Y:S05]  /*89f0*/  @!P0 BRA `(.L_x_62) ;  /* 0xfffffffc00f08947 */ /* 0x008fea000383ffff */
[----:B------:R-:W-:Y:S05]  /*8a00*/  BRA `(.L_x_162) ;  /* 0xffffffa800c87947 */ /* 0x000fea000383ffff */
.L_x_63:
[----:B------:R-:W-:-:S07]  /*8a10*/  MOV R2, UR4 ;  /* 0x0000000400027c02 */ /* 0x000fce0008000f00 */
.L_x_163:
[----:B--2---:R2:W3:Y:S02]  /*8a20*/  SYNCS.PHASECHK.TRANS64.TRYWAIT P0, [R2+URZ+0x150], R5 ;  /* 0x00015005020075a7 */ /* 0x0044e400080011ff */
[----:B---3--:R-:W-:Y:S05]  /*8a30*/  @!P0 NANOSLEEP.SYNCS 0x989680 ;  /* 0x009896800000895d */ /* 0x008fea0003900000 */
[----:B------:R-:W3:Y:S02]  /*8a40*/  @!P0 SYNCS.PHASECHK.TRANS64 P0, [R2+URZ+0x150], R5 ;  /* 0x00015005020085a7 */ /* 0x000ee400080010ff */
[----:B---3--:R-:W-:Y:S05]  /*8a50*/  @!P0 BRA `(.L_x_163) ;  /* 0xfffffffc00f08947 */ /* 0x008fea000383ffff */
[----:B------:R-:W-:Y:S05]  /*8a60*/  BRA `(.L_x_164) ;  /* 0xffffffa800d87947 */ /* 0x000fea000383ffff */
.L_x_64:
[----:B--2---:R2:W3:Y:S02]  /*8a70*/  SYNCS.PHASECHK.TRANS64.TRYWAIT P1, [R2+URZ+0x140], R5 ;  /* 0x00014005020075a7 */ /* 0x0044e400080211ff */
[----:B---3--:R-:W-:Y:S05]  /*8a80*/  @!P1 NANOSLEEP.SYNCS 0x989680 ;  /* 0x009896800000995d */ /* 0x008fea0003900000 */
[----:B------:R-:W3:Y:S02]  /*8a90*/  @!P1 SYNCS.PHASECHK.TRANS64 P1, [R2+URZ+0x140], R5 ;  /* 0x00014005020095a7 */ /* 0x000ee400080210ff */
[----:B---3--:R-:W-:Y:S05]  /*8aa0*/  @!P1 BRA `(.L_x_64) ;  /* 0xfffffffc00f09947 */ /* 0x008fea000383ffff */
[----:B------:R-:W-:Y:S05]  /*8ab0*/  BRA `(.L_x_165) ;  /* 0xffffffac00087947 */ /* 0x000fea000383ffff */
.L_x_67:
[----:B------:R-:W-:-:S07]  /*8ac0*/  MOV R0, UR4 ;  /* 0x0000000400007c02 */ /* 0x000fce0008000f00 */
.L_x_166:
[----:B--2---:R2:W3:Y:S02]  /*8ad0*/  SYNCS.PHASECHK.TRANS64.TRYWAIT P0, [R0+URZ+0x150], R3 ;  /* 0x00015003000075a7 */ /* 0x0044e400080011ff */
[----:B---3--:R-:W-:Y:S05]  /*8ae0*/  @!P0 NANOSLEEP.SYNCS 0x989680 ;  /* 0x009896800000895d */ /* 0x008fea0003900000 */
[----:B------:R-:W3:Y:S02]  /*8af0*/  @!P0 SYNCS.PHASECHK.TRANS64 P0, [R0+URZ+0x150], R3 ;  /* 0x00015003000085a7 */ /* 0x000ee400080010ff */
[----:B---3--:R-:W-:Y:S05]  /*8b00*/  @!P0 BRA `(.L_x_166) ;  /* 0xfffffffc00f08947 */ /* 0x008fea000383ffff */
[----:B------:R-:W-:Y:S05]  /*8b10*/  BRA `(.L_x_66) ;  /* 0xffffffac005c7947 */ /* 0x000fea000383ffff */
.L_x_74:
[----:B-1----:R1:W2:Y:S02]  /*8b20*/  SYNCS.PHASECHK.TRANS64.TRYWAIT P1, [R0+URZ+0x140], R5 ;  /* 0x00014005000075a7 */ /* 0x0022a400080211ff */
[----:B--2---:R-:W-:Y:S05]  /*8b30*/  @!P1 NANOSLEEP.SYNCS 0x989680 ;  /* 0x009896800000995d */ /* 0x004fea0003900000 */
[----:B------:R-:W2:Y:S02]  /*8b40*/  @!P1 SYNCS.PHASECHK.TRANS64 P1, [R0+URZ+0x140], R5 ;  /* 0x00014005000095a7 */ /* 0x000ea400080210ff */
[----:B--2---:R-:W-:Y:S05]  /*8b50*/  @!P1 BRA `(.L_x_74) ;  /* 0xfffffffc00f09947 */ /* 0x004fea000383ffff */
[----:B------:R-:W-:Y:S05]  /*8b60*/  BRA `(.L_x_167) ;  /* 0xffffffb000c47947 */ /* 0x000fea000383ffff */
.L_x_75:
[----:B------:R-:W-:-:S07]  /*8b70*/  MOV R3, UR23 ;  /* 0x0000001700037c02 */ /* 0x000fce0008000f00 */
.L_x_168:
[----:B-1----:R1:W2:Y:S02]  /*8b80*/  SYNCS.PHASECHK.TRANS64.TRYWAIT P0, [R3+URZ+0x180], R0 ;  /* 0x00018000030075a7 */ /* 0x0022a400080011ff */
[----:B--2---:R-:W-:Y:S05]  /*8b90*/  @!P0 NANOSLEEP.SYNCS 0x989680 ;  /* 0x009896800000895d */ /* 0x004fea0003900000 */
[----:B------:R-:W2:Y:S02]  /*8ba0*/  @!P0 SYNCS.PHASECHK.TRANS64 P0, [R3+URZ+0x180], R0 ;  /* 0x00018000030085a7 */ /* 0x000ea400080010ff */
[----:B--2---:R-:W-:Y:S05]  /*8bb0*/  @!P0 BRA `(.L_x_168) ;  /* 0xfffffffc00f08947 */ /* 0x004fea000383ffff */
[----:B------:R-:W-:Y:S05]  /*8bc0*/  BRA `(.L_x_169) ;  /* 0xffffffb400147947 */ /* 0x000fea000383ffff */
.L_x_78:
[----:B------:R-:W-:Y:S07]  /*8bd0*/  MOV R0, UR5 ;  /* 0x0000000500007c02 */ /* 0x000fee0008000f00 */
.L_x_170:
[----:B-1----:R1:W2:Y:S02]  /*8be0*/  SYNCS.PHASECHK.TRANS64.TRYWAIT P0, [R0+URZ], R3 ;  /* 0x00000003000075a7 */ /* 0x0022a400080011ff */
[----:B--2---:R-:W-:Y:S05]  /*8bf0*/  @!P0 NANOSLEEP.SYNCS 0x989680 ;  /* 0x009896800000895d */ /* 0x004fea0003900000 */
[----:B------:R-:W2:Y:S02]  /*8c00*/  @!P0 SYNCS.PHASECHK.TRANS64 P0, [R0+URZ], R3 ;  /* 0x00000003000085a7 */ /* 0x000ea400080010ff */
[----:B--2---:R-:W-:Y:S05]  /*8c10*/  @!P0 BRA `(.L_x_170) ;  /* 0xfffffffc00f08947 */ /* 0x004fea000383ffff */
[----:B------:R-:W-:Y:S05]  /*8c20*/  BRA `(.L_x_77) ;  /* 0xffffffb400307947 */ /* 0x000fea000383ffff */
.L_x_81:
[----:B------:R-:W-:-:S07]  /*8c30*/  MOV R0, UR4 ;  /* 0x0000000400007c02 */ /* 0x000fce0008000f00 */
.L_x_171:
[----:B--2---:R2:W4:Y:S02]  /*8c40*/  SYNCS.PHASECHK.TRANS64.TRYWAIT P0, [R0+URZ], R3 ;  /* 0x00000003000075a7 */ /* 0x00452400080011ff */
[----:B----4-:R-:W-:Y:S05]  /*8c50*/  @!P0 NANOSLEEP.SYNCS 0x989680 ;  /* 0x009896800000895d */ /* 0x010fea0003900000 */
[----:B------:R-:W4:Y:S02]  /*8c60*/  @!P0 SYNCS.PHASECHK.TRANS64 P0, [R0+URZ], R3 ;  /* 0x00000003000085a7 */ /* 0x000f2400080010ff */
[----:B----4-:R-:W-:Y:S05]  /*8c70*/  @!P0 BRA `(.L_x_171) ;  /* 0xfffffffc00f08947 */ /* 0x010fea000383ffff */
[----:B------:R-:W-:Y:S05]  /*8c80*/  BRA `(.L_x_172) ;  /* 0xffffffb400e47947 */ /* 0x000fea000383ffff */
.L_x_82:
[----:B------:R-:W-:-:S07]  /*8c90*/  MOV R0, UR5 ;  /* 0x0000000500007c02 */ /* 0x000fce0008000f00 */
.L_x_173:
[----:B-1----:R1:W2:Y:S02]  /*8ca0*/  SYNCS.PHASECHK.TRANS64.TRYWAIT P0, [R0+URZ], R3 ;  /* 0x00000003000075a7 */ /* 0x0022a400080011ff */
[----:B--2---:R-:W-:Y:S05]  /*8cb0*/  @!P0 NANOSLEEP.SYNCS 0x989680 ;  /* 0x009896800000895d */ /* 0x004fea0003900000 */
[----:B------:R-:W2:Y:S02]  /*8cc0*/  @!P0 SYNCS.PHASECHK.TRANS64 P0, [R0+URZ], R3 ;  /* 0x00000003000085a7 */ /* 0x000ea400080010ff */
[----:B--2---:R-:W-:Y:S05]  /*8cd0*/  @!P0 BRA `(.L_x_173) ;  /* 0xfffffffc00f08947 */ /* 0x004fea000383ffff */
[----:B------:R-:W-:Y:S05]  /*8ce0*/  BRA `(.L_x_174) ;  /* 0xffffffb400f07947 */ /* 0x000fea000383ffff */
.L_x_83:
[----:B------:R-:W-:-:S07]  /*8cf0*/  MOV R0, UR5 ;  /* 0x0000000500007c02 */ /* 0x000fce0008000f00 */
.L_x_175:
[----:B-1----:R1:W2:Y:S02]  /*8d00*/  SYNCS.PHASECHK.TRANS64.TRYWAIT P0, [R0+URZ], R3 ;  /* 0x00000003000075a7 */ /* 0x0022a400080011ff */
[----:B--2---:R-:W-:Y:S05]  /*8d10*/  @!P0 NANOSLEEP.SYNCS 0x989680 ;  /* 0x009896800000895d */ /* 0x004fea0003900000 */
[----:B------:R-:W2:Y:S02]  /*8d20*/  @!P0 SYNCS.PHASECHK.TRANS64 P0, [R0+URZ], R3 ;  /* 0x00000003000085a7 */ /* 0x000ea400080010ff */
[----:B--2---:R-:W-:Y:S05]  /*8d30*/  @!P0 BRA `(.L_x_175) ;  /* 0xfffffffc00f08947 */ /* 0x004fea000383ffff */
[----:B------:R-:W-:Y:S05]  /*8d40*/  BRA `(.L_x_176) ;  /* 0xffffffb400fc7947 */ /* 0x000fea000383ffff */
.L_x_84:
[----:B------:R-:W-:-:S07]  /*8d50*/  MOV R0, UR4 ;  /* 0x0000000400007c02 */ /* 0x000fce0008000f00 */
.L_x_177:
[----:B-1----:R1:W2:Y:S02]  /*8d60*/  SYNCS.PHASECHK.TRANS64.TRYWAIT P0, [R0+URZ], R3 ;  /* 0x00000003000075a7 */ /* 0x0022a400080011ff */
[----:B--2---:R-:W-:Y:S05]  /*8d70*/  @!P0 NANOSLEEP.SYNCS 0x989680 ;  /* 0x009896800000895d */ /* 0x004fea0003900000 */
[----:B------:R-:W2:Y:S02]  /*8d80*/  @!P0 SYNCS.PHASECHK.TRANS64 P0, [R0+URZ], R3 ;  /* 0x00000003000085a7 */ /* 0x000ea400080010ff */
[----:B--2---:R-:W-:Y:S05]  /*8d90*/  @!P0 BRA `(.L_x_177) ;  /* 0xfffffffc00f08947 */ /* 0x004fea000383ffff */
[----:B------:R-:W-:Y:S05]  /*8da0*/  BRA `(.L_x_178) ;  /* 0xffffffb800087947 */ /* 0x000fea000383ffff */
.L_x_89:
[----:B--2---:R2:W3:Y:S02]  /*8db0*/  SYNCS.PHASECHK.TRANS64.TRYWAIT P0, [R12+URZ+0x140], R9 ;  /* 0x000140090c0075a7 */ /* 0x0044e400080011ff */
[----:B---3--:R-:W-:Y:S05]  /*8dc0*/  @!P0 NANOSLEEP.SYNCS 0x989680 ;  /* 0x009896800000895d */ /* 0x008fea0003900000 */
[----:B------:R-:W3:Y:S02]  /*8dd0*/  @!P0 SYNCS.PHASECHK.TRANS64 P0, [R12+URZ+0x140], R9 ;  /* 0x000140090c0085a7 */ /* 0x000ee400080010ff */
[----:B---3--:R-:W-:Y:S05]  /*8de0*/  @!P0 BRA `(.L_x_89) ;  /* 0xfffffffc00f08947 */ /* 0x008fea000383ffff */
[----:B------:R-:W-:Y:S05]  /*8df0*/  BRA `(.L_x_179) ;  /* 0xffffffbc00287947 */ /* 0x000fea000383ffff */
.L_x_92:
[----:B------:R-:W-:Y:S07]  /*8e00*/  MOV R0, UR21 ;  /* 0x0000001500007c02 */ /* 0x000fee0008000f00 */
.L_x_180:
[----:B--2---:R2:W3:Y:S02]  /*8e10*/  SYNCS.PHASECHK.TRANS64.TRYWAIT P2, [R0+URZ+0x138], R11 ;  /* 0x0001380b000075a7 */ /* 0x0044e400080411ff */
[----:B---3--:R-:W-:Y:S05]  /*8e20*/  @!P2 NANOSLEEP.SYNCS 0x989680 ;  /* 0x009896800000a95d */ /* 0x008fea0003900000 */
[----:B------:R-:W3:Y:S02]  /*8e30*/  @!P2 SYNCS.PHASECHK.TRANS64 P2, [R0+URZ+0x138], R11 ;  /* 0x0001380b0000a5a7 */ /* 0x000ee400080410ff */
[----:B---3--:R-:W-:Y:S05]  /*8e40*/  @!P2 BRA `(.L_x_180) ;  /* 0xfffffffc00f0a947 */ /* 0x008fea000383ffff */
[----:B------:R-:W-:Y:S05]  /*8e50*/  BRA `(.L_x_91) ;  /* 0xffffffc000907947 */ /* 0x000fea000383ffff */
.L_x_95:
[----:B--2---:R-:W-:Y:S07]  /*8e60*/  MOV R0, UR21 ;  /* 0x0000001500007c02 */ /* 0x004fee0008000f00 */
.L_x_181:
[----:B--2---:R2:W3:Y:S02]  /*8e70*/  SYNCS.PHASECHK.TRANS64.TRYWAIT P0, [R0+URZ+0x120], R9 ;  /* 0x00012009000075a7 */ /* 0x0044e400080011ff */
[----:B---3--:R-:W-:Y:S05]  /*8e80*/  @!P0 NANOSLEEP.SYNCS 0x989680 ;  /* 0x009896800000895d */ /* 0x008fea0003900000 */
[----:B------:R-:W3:Y:S02]  /*8e90*/  @!P0 SYNCS.PHASECHK.TRANS64 P0, [R0+URZ+0x120], R9 ;  /* 0x00012009000085a7 */ /* 0x000ee400080010ff */
[----:B---3--:R-:W-:Y:S05]  /*8ea0*/  @!P0 BRA `(.L_x_181) ;  /* 0xfffffffc00f08947 */ /* 0x008fea000383ffff */
[----:B------:R-:W-:Y:S05]  /*8eb0*/  BRA `(.L_x_182) ;  /* 0xffffffc000ec7947 */ /* 0x000fea000383ffff */
.L_x_96:
[----:B------:R-:W-:Y:S07]  /*8ec0*/  MOV R0, UR21 ;  /* 0x0000001500007c02 */ /* 0x000fee0008000f00 */
.L_x_183:
[----:B--2---:R2:W3:Y:S02]  /*8ed0*/  SYNCS.PHASECHK.TRANS64.TRYWAIT P0, [R0+URZ+0x128], R9 ;  /* 0x00012809000075a7 */ /* 0x0044e400080011ff */
[----:B---3--:R-:W-:Y:S05]  /*8ee0*/  @!P0 NANOSLEEP.SYNCS 0x989680 ;  /* 0x009896800000895d */ /* 0x008fea0003900000 */
[----:B------:R-:W3:Y:S02]  /*8ef0*/  @!P0 SYNCS.PHASECHK.TRANS64 P0, [R0+URZ+0x128], R9 ;  /* 0x00012809000085a7 */ /* 0x000ee400080010ff */
[----:B---3--:R-:W-:Y:S05]  /*8f00*/  @!P0 BRA `(.L_x_183) ;  /* 0xfffffffc00f08947 */ /* 0x008fea000383ffff */
[----:B------:R-:W-:Y:S05]  /*8f10*/  BRA `(.L_x_184) ;  /* 0xffffffc400247947 */ /* 0x000fea000383ffff */
.L_x_98:
[----:B------:R-:W-:-:S07]  /*8f20*/  MOV R0, UR21 ;  /* 0x0000001500007c02 */ /* 0x000fce0008000f00 */
.L_x_185:
[----:B---3--:R3:W4:Y:S02]  /*8f30*/  SYNCS.PHASECHK.TRANS64.TRYWAIT P0, [R0+URZ+0x120], R3 ;  /* 0x00012003000075a7 */ /* 0x00872400080011ff */
[----:B----4-:R-:W-:Y:S05]  /*8f40*/  @!P0 NANOSLEEP.SYNCS 0x989680 ;  /* 0x009896800000895d */ /* 0x010fea0003900000 */
[----:B------:R-:W4:Y:S02]  /*8f50*/  @!P0 SYNCS.PHASECHK.TRANS64 P0, [R0+URZ+0x120], R3 ;  /* 0x00012003000085a7 */ /* 0x000f2400080010ff */
[----:B----4-:R-:W-:Y:S05]  /*8f60*/  @!P0 BRA `(.L_x_185) ;  /* 0xfffffffc00f08947 */ /* 0x010fea000383ffff */
[----:B------:R-:W-:Y:S05]  /*8f70*/  BRA `(.L_x_186) ;  /* 0xffffffc400947947 */ /* 0x000fea000383ffff */
.L_x_100:
[----:B--2---:R2:W3:Y:S02]  /*8f80*/  SYNCS.PHASECHK.TRANS64.TRYWAIT P0, [R3+URZ+0x140], R0 ;  /* 0x00014000030075a7 */ /* 0x0044e400080011ff */
[----:B---3--:R-:W-:Y:S05]  /*8f90*/  @!P0 NANOSLEEP.SYNCS 0x989680 ;  /* 0x009896800000895d */ /* 0x008fea0003900000 */
[----:B------:R-:W3:Y:S02]  /*8fa0*/  @!P0 SYNCS.PHASECHK.TRANS64 P0, [R3+URZ+0x140], R0 ;  /* 0x00014000030085a7 */ /* 0x000ee400080010ff */
[----:B---3--:R-:W-:Y:S05]  /*8fb0*/  @!P0 BRA `(.L_x_100) ;  /* 0xfffffffc00f08947 */ /* 0x008fea000383ffff */
[----:B------:R-:W-:Y:S05]  /*8fc0*/  BRA `(.L_x_187) ;  /* 0xffffffc800607947 */ /* 0x000fea000383ffff */
.L_x_111:
[----:B--2---:R2:W1:Y:S02]  /*8fd0*/  SYNCS.PHASECHK.TRANS64.TRYWAIT P1, [R2+URZ+0x110], R3 ;  /* 0x00011003020075a7 */ /* 0x00446400080211ff */
[----:B-1----:R-:W-:Y:S05]  /*8fe0*/  @!P1 NANOSLEEP.SYNCS 0x989680 ;  /* 0x009896800000995d */ /* 0x002fea0003900000 */
[----:B------:R-:W1:Y:S02]  /*8ff0*/  @!P1 SYNCS.PHASECHK.TRANS64 P1, [R2+URZ+0x110], R3 ;  /* 0x00011003020095a7 */ /* 0x000e6400080210ff */
[----:B-1----:R-:W-:Y:S05]  /*9000*/  @!P1 BRA `(.L_x_111) ;  /* 0xfffffffc00f09947 */ /* 0x002fea000383ffff */
[----:B------:R-:W-:Y:S05]  /*9010*/  BRA `(.L_x_110) ;  /* 0xffffffd400c47947 */ /* 0x000fea000383ffff */
.L_x_113:
[----:B-1----:R1:W3:Y:S02]  /*9020*/  SYNCS.PHASECHK.TRANS64.TRYWAIT P0, [R99+URZ+0x160], R4 ;  /* 0x00016004630075a7 */ /* 0x0022e400080011ff */
[----:B---3--:R-:W-:Y:S05]  /*9030*/  @!P0 NANOSLEEP.SYNCS 0x989680 ;  /* 0x009896800000895d */ /* 0x008fea0003900000 */
[----:B------:R-:W3:Y:S02]  /*9040*/  @!P0 SYNCS.PHASECHK.TRANS64 P0, [R99+URZ+0x160], R4 ;  /* 0x00016004630085a7 */ /* 0x000ee400080010ff */
[----:B---3--:R-:W-:Y:S05]  /*9050*/  @!P0 BRA `(.L_x_113) ;  /* 0xfffffffc00f08947 */ /* 0x008fea000383ffff */
[----:B------:R-:W-:Y:S05]  /*9060*/  BRA `(.L_x_112) ;  /* 0xffffffd800147947 */ /* 0x000fea000383ffff */
.L_x_121:
[----:B---3--:R3:W4:Y:S02]  /*9070*/  SYNCS.PHASECHK.TRANS64.TRYWAIT P0, [R112+URZ+0x110], R3 ;  /* 0x00011003700075a7 */ /* 0x00872400080011ff */
[----:B----4-:R-:W-:Y:S05]  /*9080*/  @!P0 NANOSLEEP.SYNCS 0x989680 ;  /* 0x009896800000895d */ /* 0x010fea0003900000 */
[----:B------:R-:W4:Y:S02]  /*9090*/  @!P0 SYNCS.PHASECHK.TRANS64 P0, [R112+URZ+0x110], R3 ;  /* 0x00011003700085a7 */ /* 0x000f2400080010ff */
[----:B----4-:R-:W-:Y:S05]  /*90a0*/  @!P0 BRA `(.L_x_121) ;  /* 0xfffffffc00f08947 */ /* 0x010fea000383ffff */
[----:B------:R-:W-:Y:S05]  /*90b0*/  BRA `(.L_x_120) ;  /* 0xffffffe400087947 */ /* 0x000fea000383ffff */
        .weak           $__internal_0_$__cuda_sm10x_tcgen05_guardrail_trap_col_being_dealloced_not_returned_by_alloc
        .type           $__internal_0_$__cuda_sm10x_tcgen05_guardrail_trap_col_being_dealloced_not_returned_by_alloc,@function
        .size           $__internal_0_$__cuda_sm10x_tcgen05_guardrail_trap_col_being_dealloced_not_returned_by_alloc,($__internal_1_$__cuda_sm10x_tcgen05_guardrail_trap_phase_invalid_during_alloc - $__internal_0_$__cuda_sm10x_tcgen05_guardrail_trap_col_being_dealloced_not_returned_by_alloc)
$__internal_0_$__cuda_sm10x_tcgen05_guardrail_trap_col_being_dealloced_not_returned_by_alloc:
[----:B------:R-:W-:Y:S05]  /*90c0*/  BPT.TRAP 0x1 ;  /* 0x000000040000795c */ /* 0x000fea0000300000 */
[----:B------:R-:W-:-:S04]  /*90d0*/  HFMA2 R3, -RZ, RZ, 0, 0 ;  /* 0x00000000ff037431 */ /* 0x000fc800000001ff */
[----:B------:R-:W-:Y:S05]  /*90e0*/  RET.REL.NODEC R2 `(_ZN7cutlass13device_kernelINS_4gemm6kernel13GemmUniversalIN4cute5tupleIJiiiiEEENS1_10collective13CollectiveMmaINS1_35MainloopSm100TmaUmmaWarpSpecializedILi17ELi2ELi4ENS5_IJNS4_1CILi2EEENSA_ILi4EEENSA_ILi1EEEEEEEENS5_IJNSA_ILi64EEENSA_ILi128EEESG_EEENS_12float_e4m3_tENS5_IJlSD_lEEESJ_SK_NS4_8TiledMMAINS4_8MMA_AtomIJNS4_10MMA_TraitsINS4_19SM100_MMA_F8F6F4_SSEJSJ_SJ_fSG_SH_NS4_17integral_constantINS4_4UMMA5MajorELSR_0EEESS_NSP_INSQ_7ScaleInELST_0EEESU_EEEEEENS4_6LayoutINS5_IJSD_SD_SD_EEENS5_IJNSA_ILi0EEESZ_SZ_EEEEENS5_IJNS4_10UnderscoreES12_S12_EEEEENS4_23SM90_TMA_LOAD_MULTICASTENS4_14ComposedLayoutINS4_7SwizzleILi2ELi4ELi3EEENS4_18smem_ptr_flag_bitsILi8EEENSX_INS5_IJNSA_ILi8EEESG_EEENS5_IJSG_SD_EEEEEEEvNS4_8identityES15_S1F_vS1G_EENS_8epilogue10collective18CollectiveEpilogueINS1I_23Sm100TmaWarpSpecializedILi2ELi2ELi32ELb0ELb0EEEJSI_NS5_IJNSX_ISG_SD_EES1N_EEESJ_SK_SJ_SK_NS1I_6fusion15FusionCallbacksIS1M_NS1P_17LinearCombinationISJ_fSJ_fLNS_15FloatRoundStyleE2EEESI_S1O_JEEENS4_5SM1004TMEM4LOAD26SM100_TMEM_LOAD_16dp32b32xENS4_13SM90_TMA_LOADES1F_NS4_39AutoVectorizingCopyWithAssumedAlignmentILi128EEENS4_14SM90_TMA_STOREES1F_S21_S21_EEEvvEEEEvNT_6ParamsE) ;  /* 0xffffff6c02c47950 */ /* 0x000fea0003c3ffff */
        .weak           $__internal_1_$__cuda_sm10x_tcgen05_guardrail_trap_phase_invalid_during_alloc
        .type           $__internal_1_$__cuda_sm10x_tcgen05_guardrail_trap_phase_invalid_during_alloc,@function
        .size           $__internal_1_$__cuda_sm10x_tcgen05_guardrail_trap_phase_invalid_during_alloc,($__internal_2_$__cuda_sm10x_tcgen05_guardrail_trap_unallocated_columns_being_dealloced - $__internal_1_$__cuda_sm10x_tcgen05_guardrail_trap_phase_invalid_during_alloc)
$__internal_1_$__cuda_sm10x_tcgen05_guardrail_trap_phase_invalid_during_alloc:
[----:B------:R-:W-:Y:S05]  /*90f0*/  BPT.TRAP 0x1 ;  /* 0x000000040000795c */ /* 0x000fea0000300000 */
[----:B------:R-:W-:-:S04]  /*9100*/  MOV R5, 0x0 ;  /* 0x0000000000057802 */ /* 0x000fc80000000f00 */
[----:B------:R-:W-:Y:S05]  /*9110*/  RET.REL.NODEC R4 `(_ZN7cutlass13device_kernelINS_4gemm6kernel13GemmUniversalIN4cute5tupleIJiiiiEEENS1_10collective13CollectiveMmaINS1_35MainloopSm100TmaUmmaWarpSpecializedILi17ELi2ELi4ENS5_IJNS4_1CILi2EEENSA_ILi4EEENSA_ILi1EEEEEEEENS5_IJNSA_ILi64EEENSA_ILi128EEESG_EEENS_12float_e4m3_tENS5_IJlSD_lEEESJ_SK_NS4_8TiledMMAINS4_8MMA_AtomIJNS4_10MMA_TraitsINS4_19SM100_MMA_F8F6F4_SSEJSJ_SJ_fSG_SH_NS4_17integral_constantINS4_4UMMA5MajorELSR_0EEESS_NSP_INSQ_7ScaleInELST_0EEESU_EEEEEENS4_6LayoutINS5_IJSD_SD_SD_EEENS5_IJNSA_ILi0EEESZ_SZ_EEEEENS5_IJNS4_10UnderscoreES12_S12_EEEEENS4_23SM90_TMA_LOAD_MULTICASTENS4_14ComposedLayoutINS4_7SwizzleILi2ELi4ELi3EEENS4_18smem_ptr_flag_bitsILi8EEENSX_INS5_IJNSA_ILi8EEESG_EEENS5_IJSG_SD_EEEEEEEvNS4_8identityES15_S1F_vS1G_EENS_8epilogue10collective18CollectiveEpilogueINS1I_23Sm100TmaWarpSpecializedILi2ELi2ELi32ELb0ELb0EEEJSI_NS5_IJNSX_ISG_SD_EES1N_EEESJ_SK_SJ_SK_NS1I_6fusion15FusionCallbacksIS1M_NS1P_17LinearCombinationISJ_fSJ_fLNS_15FloatRoundStyleE2EEESI_S1O_JEEENS4_5SM1004TMEM4LOAD26SM100_TMEM_LOAD_16dp32b32xENS4_13SM90_TMA_LOADES1F_NS4_39AutoVectorizingCopyWithAssumedAlignmentILi128EEENS4_14SM90_TMA_STOREES1F_S21_S21_EEEvvEEEEvNT_6ParamsE) ;  /* 0xffffff6c04b87950 */ /* 0x000fea0003c3ffff */
        .weak           $__internal_2_$__cuda_sm10x_tcgen05_guardrail_trap_unallocated_columns_being_dealloced
        .type           $__internal_2_$__cuda_sm10x_tcgen05_guardrail_trap_unallocated_columns_being_dealloced,@function
        .size           $__internal_2_$__cuda_sm10x_tcgen05_guardrail_trap_unallocated_columns_being_dealloced,(.L_x_189 - $__internal_2_$__cuda_sm10x_tcgen05_guardrail_trap_unallocated_columns_being_dealloced)
$__internal_2_$__cuda_sm10x_tcgen05_guardrail_trap_unallocated_columns_being_dealloced:
[----:B------:R-:W-:Y:S05]  /*9120*/  BPT.TRAP 0x1 ;  /* 0x000000040000795c */ /* 0x000fea0000300000 */
[----:B------:R-:W-:-:S04]  /*9130*/  HFMA2 R3, -RZ, RZ, 0, 0 ;  /* 0x00000000ff037431 */ /* 0x000fc800000001ff */
[----:B------:R-:W-:Y:S05]  /*9140*/  RET.REL.NODEC R2 `(_ZN7cutlass13device_kernelINS_4gemm6kernel13GemmUniversalIN4cute5tupleIJiiiiEEENS1_10collective13CollectiveMmaINS1_35MainloopSm100TmaUmmaWarpSpecializedILi17ELi2ELi4ENS5_IJNS4_1CILi2EEENSA_ILi4EEENSA_ILi1EEEEEEEENS5_IJNSA_ILi64EEENSA_ILi128EEESG_EEENS_12float_e4m3_tENS5_IJlSD_lEEESJ_SK_NS4_8TiledMMAINS4_8MMA_AtomIJNS4_10MMA_TraitsINS4_19SM100_MMA_F8F6F4_SSEJSJ_SJ_fSG_SH_NS4_17integral_constantINS4_4UMMA5MajorELSR_0EEESS_NSP_INSQ_7ScaleInELST_0EEESU_EEEEEENS4_6LayoutINS5_IJSD_SD_SD_EEENS5_IJNSA_ILi0EEESZ_SZ_EEEEENS5_IJNS4_10UnderscoreES12_S12_EEEEENS4_23SM90_TMA_LOAD_MULTICASTENS4_14ComposedLayoutINS4_7SwizzleILi2ELi4ELi3EEENS4_18smem_ptr_flag_bitsILi8EEENSX_INS5_IJNSA_ILi8EEESG_EEENS5_IJSG_SD_EEEEEEEvNS4_8identityES15_S1F_vS1G_EENS_8epilogue10collective18CollectiveEpilogueINS1I_23Sm100TmaWarpSpecializedILi2ELi2ELi32ELb0ELb0EEEJSI_NS5_IJNSX_ISG_SD_EES1N_EEESJ_SK_SJ_SK_NS1I_6fusion15FusionCallbacksIS1M_NS1P_17LinearCombinationISJ_fSJ_fLNS_15FloatRoundStyleE2EEESI_S1O_JEEENS4_5SM1004TMEM4LOAD26SM100_TMEM_LOAD_16dp32b32xENS4_13SM90_TMA_LOADES1F_NS4_39AutoVectorizingCopyWithAssumedAlignmentILi128EEENS4_14SM90_TMA_STOREES1F_S21_S21_EEEvvEEEEvNT_6ParamsE) ;  /* 0xffffff6c02ac7950 */ /* 0x000fea0003c3ffff */
.L_x_188:
[----:B------:R-:W-:-:S00]  /*9150*/  BRA `(.L_x_188) ;  /* 0xfffffffc00fc7947 */ /* 0x000fc0000383ffff */
[----:B------:R-:W-:-:S00]  /*9160*/  NOP ;  /* 0x0000000000007918 */ /* 0x000fc00000000000 */
        /* <DEDUP_REMOVED lines=9> */
.L_x_189:


//--------------------- .nv.global.init           --------------------------
	.section	.nv.global.init,"aw",@progbits
.nv.global.init:
	.type		$str$27,@object
	.size		$str$27,($str$28 - $str$27)
$str$27:
        /*0000*/ 	.byte	0x28, 0x61, 0x64, 0x64, 0x72, 0x65, 0x73, 0x73, 0x20, 0x26, 0x20, 0x6d, 0x61, 0x73, 0x6b, 0x29
        /*0010*/ 	.byte	0x20, 0x3d, 0x3d, 0x20, 0x30, 0x00
	.type		$str$28,@object
	.size		$str$28,($str$26 - $str$28)
$str$28:
        /*0016*/ 	.byte	0x2f, 0x74, 0x6d, 0x70, 0x2f, 0x63, 0x75, 0x74, 0x6c, 0x61, 0x73, 0x73, 0x5f, 0x73, 0x77, 0x65
        /*0026*/ 	.byte	0x65, 0x70, 0x5f, 0x73, 0x72, 0x63, 0x2f, 0x69, 0x6e, 0x63, 0x6c, 0x75, 0x64, 0x65, 0x2f, 0x63
        /*0036*/ 	.byte	0x75, 0x74, 0x65, 0x2f, 0x70, 0x6f, 0x69, 0x6e, 0x74, 0x65, 0x72, 0x5f, 0x66, 0x6c, 0x61, 0x67
        /*0046*/ 	.byte	0x67, 0x65, 0x64, 0x2e, 0x68, 0x70, 0x70, 0x00
	.type		$str$26,@object
	.size		$str$26,($str$25 - $str$26)
$str$26:
        /*004e*/ 	.byte	0x2f, 0x74, 0x6d, 0x70, 0x2f, 0x63, 0x75, 0x74, 0x6c, 0x61, 0x73, 0x73, 0x5f, 0x73, 0x77, 0x65
        /*005e*/ 	.byte	0x65, 0x70, 0x5f, 0x73, 0x72, 0x63, 0x2f, 0x69, 0x6e, 0x63, 0x6c, 0x75, 0x64, 0x65, 0x2f, 0x63
        /*006e*/ 	.byte	0x75, 0x74, 0x65, 0x2f, 0x61, 0x74, 0x6f, 0x6d, 0x2f, 0x63, 0x6f, 0x70, 0x79, 0x5f, 0x74, 0x72
        /*007e*/ 	.byte	0x61, 0x69, 0x74, 0x73, 0x5f, 0x73, 0x6d, 0x31, 0x30, 0x30, 0x2e, 0x68, 0x70, 0x70, 0x00
	.type		$str$25,@object
	.size		$str$25,(__unnamed_1 - $str$25)
$str$25:
        /*008d*/ 	.byte	0x28, 0x28, 0x75, 0x69, 0x6e, 0x74, 0x33, 0x32, 0x5f, 0x74, 0x28, 0x74, 0x68, 0x72, 0x65, 0x61
        /*009d*/ 	.byte	0x64, 0x49, 0x64, 0x78, 0x2e, 0x78, 0x29, 0x20, 0x2f, 0x20, 0x33, 0x32, 0x29, 0x20, 0x25, 0x20
        /*00ad*/ 	.byte	0x34, 0x29, 0x20, 0x3d, 0x3d, 0x20, 0x28, 0x28, 0x28, 0x74, 0x6d, 0x65, 0x6d, 0x5f, 0x61, 0x64
        /*00bd*/ 	.byte	0x64, 0x72, 0x20, 0x3e, 0x3e, 0x20, 0x31, 0x36, 0x29, 0x20, 0x2f, 0x20, 0x33, 0x32, 0x29, 0x20
        /*00cd*/ 	.byte	0x25, 0x20, 0x34, 0x29, 0x00
	.type		__unnamed_1,@object
	.size		__unnamed_1,(__unnamed_2 - __unnamed_1)
__unnamed_1:
        /*00d2*/ 	.byte	0x61, 0x75, 0x74, 0x6f, 0x20, 0x63, 0x75, 0x74, 0x65, 0x3a, 0x3a, 0x61, 0x73, 0x5f, 0x70, 0x6f
        /* <DEDUP_REMOVED lines=24> */
        /*0262*/ 	.byte	0x3c, 0x34, 0x30, 0x39, 0x36, 0x3e, 0x3e, 0x3e, 0x3e, 0x5d, 0x00
	.type		__unnamed_2,@object
	.size		__unnamed_2,(.L_2 - __unnamed_2)
__unnamed_2:
        /* <DEDUP_REMOVED lines=40> */
        /*04ed*/ 	.byte	0x74, 0x65, 0x3a, 0x3a, 0x43, 0x3c, 0x30, 0x3e, 0x3e, 0x3e, 0x3e, 0x5d, 0x00
.L_2:


//--------------------- .nv.shared._ZN7cutlass13device_kernelINS_4gemm6kernel13GemmUniversalIN4cute5tupleIJiiiiEEENS1_10collective13CollectiveMmaINS1_35MainloopSm100TmaUmmaWarpSpecializedILi17ELi2ELi4ENS5_IJNS4_1CILi2EEENSA_ILi4EEENSA_ILi1EEEEEEEENS5_IJNSA_ILi64EEENSA_ILi128EEESG_EEENS_12float_e4m3_tENS5_IJlSD_lEEESJ_SK_NS4_8TiledMMAINS4_8MMA_AtomIJNS4_10MMA_TraitsINS4_19SM100_MMA_F8F6F4_SSEJSJ_SJ_fSG_SH_NS4_17integral_constantINS4_4UMMA5MajorELSR_0EEESS_NSP_INSQ_7ScaleInELST_0EEESU_EEEEEENS4_6LayoutINS5_IJSD_SD_SD_EEENS5_IJNSA_ILi0EEESZ_SZ_EEEEENS5_IJNS4_10UnderscoreES12_S12_EEEEENS4_23SM90_TMA_LOAD_MULTICASTENS4_14ComposedLayoutINS4_7SwizzleILi2ELi4ELi3EEENS4_18smem_ptr_flag_bitsILi8EEENSX_INS5_IJNSA_ILi8EEESG_EEENS5_IJSG_SD_EEEEEEEvNS4_8identityES15_S1F_vS1G_EENS_8epilogue10collective18CollectiveEpilogueINS1I_23Sm100TmaWarpSpecializedILi2ELi2ELi32ELb0ELb0EEEJSI_NS5_IJNSX_ISG_SD_EES1N_EEESJ_SK_SJ_SK_NS1I_6fusion15FusionCallbacksIS1M_NS1P_17LinearCombinationISJ_fSJ_fLNS_15FloatRoundStyleE2EEESI_S1O_JEEENS4_5SM1004TMEM4LOAD26SM100_TMEM_LOAD_16dp32b32xENS4_13SM90_TMA_LOADES1F_NS4_39AutoVectorizingCopyWithAssumedAlignmentILi128EEENS4_14SM90_TMA_STOREES1F_S21_S21_EEEvvEEEEvNT_6ParamsE --------------------------
	.section	.nv.shared._ZN7cutlass13device_kernelINS_4gemm6kernel13GemmUniversalIN4cute5tupleIJiiiiEEENS1_10collective13CollectiveMmaINS1_35MainloopSm100TmaUmmaWarpSpecializedILi17ELi2ELi4ENS5_IJNS4_1CILi2EEENSA_ILi4EEENSA_ILi1EEEEEEEENS5_IJNSA_ILi64EEENSA_ILi128EEESG_EEENS_12float_e4m3_tENS5_IJlSD_lEEESJ_SK_NS4_8TiledMMAINS4_8MMA_AtomIJNS4_10MMA_TraitsINS4_19SM100_MMA_F8F6F4_SSEJSJ_SJ_fSG_SH_NS4_17integral_constantINS4_4UMMA5MajorELSR_0EEESS_NSP_INSQ_7ScaleInELST_0EEESU_EEEEEENS4_6LayoutINS5_IJSD_SD_SD_EEENS5_IJNSA_ILi0EEESZ_SZ_EEEEENS5_IJNS4_10UnderscoreES12_S12_EEEEENS4_23SM90_TMA_LOAD_MULTICASTENS4_14ComposedLayoutINS4_7SwizzleILi2ELi4ELi3EEENS4_18smem_ptr_flag_bitsILi8EEENSX_INS5_IJNSA_ILi8EEESG_EEENS5_IJSG_SD_EEEEEEEvNS4_8identityES15_S1F_vS1G_EENS_8epilogue10collective18CollectiveEpilogueINS1I_23Sm100TmaWarpSpecializedILi2ELi2ELi32ELb0ELb0EEEJSI_NS5_IJNSX_ISG_SD_EES1N_EEESJ_SK_SJ_SK_NS1I_6fusion15FusionCallbacksIS1M_NS1P_17LinearCombinationISJ_fSJ_fLNS_15FloatRoundStyleE2EEESI_S1O_JEEENS4_5SM1004TMEM4LOAD26SM100_TMEM_LOAD_16dp32b32xENS4_13SM90_TMA_LOADES1F_NS4_39AutoVectorizingCopyWithAssumedAlignmentILi128EEENS4_14SM90_TMA_STOREES1F_S21_S21_EEEvvEEEEvNT_6ParamsE,"aw",@nobits
	.sectionflags	@""
	.align	16
	.zero		1024


//--------------------- .nv.shared.reserved.0     --------------------------
	.section	.nv.shared.reserved.0,"aw",@nobits
	.weak		__nv_reservedSMEM_offset_0_alias
	.size		__nv_reservedSMEM_offset_0_alias, 0, 64
	.other		__nv_reservedSMEM_offset_0_alias,@"STO_CUDA_RESERVED_SHARED STV_DEFAULT"
__nv_reservedSMEM_offset_0_alias:
	.zero		0
.nv.shared.reserved.0:
	.zero		64
	.weak		__nv_reservedSMEM_tcgen05_partition
	.type		__nv_reservedSMEM_tcgen05_partition,@object
	.size		__nv_reservedSMEM_tcgen05_partition,(.L_0 - __nv_reservedSMEM_tcgen05_partition)
__nv_reservedSMEM_tcgen05_partition:
	.zero		32
.L_0:


//--------------------- .nv.global                --------------------------
	.section	.nv.global,"aw",@nobits
.nv.global:
	.type		_ZN40_INTERNAL_73627277_4_k_cu_63d3cc1a_295714cute1_E,@object
	.size		_ZN40_INTERNAL_73627277_4_k_cu_63d3cc1a_295714cute1_E,(_ZN40_INTERNAL_73627277_4_k_cu_63d3cc1a_295714cuda3std3__45__cpo6cbeginE - _ZN40_INTERNAL_73627277_4_k_cu_63d3cc1a_295714cute1_E)
_ZN40_INTERNAL_73627277_4_k_cu_63d3cc1a_295714cute1_E:
	.zero		1
	.type		_ZN40_INTERNAL_73627277_4_k_cu_63d3cc1a_295714cuda3std3__45__cpo6cbeginE,@object
	.size		_ZN40_INTERNAL_73627277_4_k_cu_63d3cc1a_295714cuda3std3__45__cpo6cbeginE,(_ZN40_INTERNAL_73627277_4_k_cu_63d3cc1a_295714cuda3std3__48in_placeE - _ZN40_INTERNAL_73627277_4_k_cu_63d3cc1a_295714cuda3std3__45__cpo6cbeginE)
_ZN40_INTERNAL_73627277_4_k_cu_63d3cc1a_295714cuda3std3__45__cpo6cbeginE:
	.zero		1
	.type		_ZN40_INTERNAL_73627277_4_k_cu_63d3cc1a_295714cuda3std3__48in_placeE,@object
	.size		_ZN40_INTERNAL_73627277_4_k_cu_63d3cc1a_295714cuda3std3__48in_placeE,(_ZN40_INTERNAL_73627277_4_k_cu_63d3cc1a_295714cuda3std6ranges3__45__cpo9iter_moveE - _ZN40_INTERNAL_73627277_4_k_cu_63d3cc1a_295714cuda3std3__48in_placeE)
_ZN40_INTERNAL_73627277_4_k_cu_63d3cc1a_295714cuda3std3__48in_placeE:
	.zero		1
	.type		_ZN40_INTERNAL_73627277_4_k_cu_63d3cc1a_295714cuda3std6ranges3__45__cpo9iter_moveE,@object
	.size		_ZN40_INTERNAL_73627277_4_k_cu_63d3cc1a_295714cuda3std6ranges3__45__cpo9iter_moveE,(_ZN40_INTERNAL_73627277_4_k_cu_63d3cc1a_295714cuda3std3__45__cpo5beginE - _ZN40_INTERNAL_73627277_4_k_cu_63d3cc1a_295714cuda3std6ranges3__45__cpo9iter_moveE)
_ZN40_INTERNAL_73627277_4_k_cu_63d3cc1a_295714cuda3std6ranges3__45__cpo9iter_moveE:
	.zero		1
	.type		_ZN40_INTERNAL_73627277_4_k_cu_63d3cc1a_295714cuda3std3__45__cpo5beginE,@object
	.size		_ZN40_INTERNAL_73627277_4_k_cu_63d3cc1a_295714cuda3std3__45__cpo5beginE,(_ZN40_INTERNAL_73627277_4_k_cu_63d3cc1a_295714cuda3std3__442_GLOBAL__N__73627277_4_k_cu_63d3cc1a_295716ignoreE - _ZN40_INTERNAL_73627277_4_k_cu_63d3cc1a_295714cuda3std3__45__cpo5beginE)
_ZN40_INTERNAL_73627277_4_k_cu_63d3cc1a_295714cuda3std3__45__cpo5beginE:
	.zero		1
	.type		_ZN40_INTERNAL_73627277_4_k_cu_63d3cc1a_295714cuda3std3__442_GLOBAL__N__73627277_4_k_cu_63d3cc1a_295716ignoreE,@object
	.size		_ZN40_INTERNAL_73627277_4_k_cu_63d3cc1a_295714cuda3std3__442_GLOBAL__N__73627277_4_k_cu_63d3cc1a_295716ignoreE,(_ZN40_INTERNAL_73627277_4_k_cu_63d3cc1a_295714cute7productE - _ZN40_INTERNAL_73627277_4_k_cu_63d3cc1a_295714cuda3std3__442_GLOBAL__N__73627277_4_k_cu_63d3cc1a_295716ignoreE)
_ZN40_INTERNAL_73627277_4_k_cu_63d3cc1a_295714cuda3std3__442_GLOBAL__N__73627277_4_k_cu_63d3cc1a_295716ignoreE:
	.zero		1
	.type		_ZN40_INTERNAL_73627277_4_k_cu_63d3cc1a_295714cute7productE,@object
	.size		_ZN40_INTERNAL_73627277_4_k_cu_63d3cc1a_295714cute7productE,(_ZN40_INTERNAL_73627277_4_k_cu_63d3cc1a_295714cuda3std3__45__cpo3endE - _ZN40_INTERNAL_73627277_4_k_cu_63d3cc1a_295714cute7productE)
_ZN40_INTERNAL_73627277_4_k_cu_63d3cc1a_295714cute7productE:
	.zero		1
	.type		_ZN40_INTERNAL_73627277_4_k_cu_63d3cc1a_295714cuda3std3__45__cpo3endE,@object
	.size		_ZN40_INTERNAL_73627277_4_k_cu_63d3cc1a_295714cuda3std3__45__cpo3endE,(_ZN40_INTERNAL_73627277_4_k_cu_63d3cc1a_295714cuda3std3__419piecewise_constructE - _ZN40_INTERNAL_73627277_4_k_cu_63d3cc1a_295714cuda3std3__45__cpo3endE)
_ZN40_INTERNAL_73627277_4_k_cu_63d3cc1a_295714cuda3std3__45__cpo3endE:
	.zero		1
	.type		_ZN40_INTERNAL_73627277_4_k_cu_63d3cc1a_295714cuda3std3__419piecewise_constructE,@object
	.size		_ZN40_INTERNAL_73627277_4_k_cu_63d3cc1a_295714cuda3std3__419piecewise_constructE,(_ZN40_INTERNAL_73627277_4_k_cu_63d3cc1a_295714cuda3std3__45__cpo4cendE - _ZN40_INTERNAL_73627277_4_k_cu_63d3cc1a_295714cuda3std3__419piecewise_constructE)
_ZN40_INTERNAL_73627277_4_k_cu_63d3cc1a_295714cuda3std3__419piecewise_constructE:
	.zero		1
	.type		_ZN40_INTERNAL_73627277_4_k_cu_63d3cc1a_295714cuda3std3__45__cpo4cendE,@object
	.size		_ZN40_INTERNAL_73627277_4_k_cu_63d3cc1a_295714cuda3std3__45__cpo4cendE,(_ZN40_INTERNAL_73627277_4_k_cu_63d3cc1a_295714cuda3std6ranges3__45__cpo4swapE - _ZN40_INTERNAL_73627277_4_k_cu_63d3cc1a_295714cuda3std3__45__cpo4cendE)
_ZN40_INTERNAL_73627277_4_k_cu_63d3cc1a_295714cuda3std3__45__cpo4cendE:
	.zero		1
	.type		_ZN40_INTERNAL_73627277_4_k_cu_63d3cc1a_295714cuda3std6ranges3__45__cpo4swapE,@object
	.size		_ZN40_INTERNAL_73627277_4_k_cu_63d3cc1a_295714cuda3std6ranges3__45__cpo4swapE,(.L_10 - _ZN40_INTERNAL_73627277_4_k_cu_63d3cc1a_295714cuda3std6ranges3__45__cpo4swapE)
_ZN40_INTERNAL_73627277_4_k_cu_63d3cc1a_295714cuda3std6ranges3__45__cpo4swapE:
	.zero		1
.L_10:


//--------------------- .nv.constant0._ZN7cutlass13device_kernelINS_4gemm6kernel13GemmUniversalIN4cute5tupleIJiiiiEEENS1_10collective13CollectiveMmaINS1_35MainloopSm100TmaUmmaWarpSpecializedILi17ELi2ELi4ENS5_IJNS4_1CILi2EEENSA_ILi4EEENSA_ILi1EEEEEEEENS5_IJNSA_ILi64EEENSA_ILi128EEESG_EEENS_12float_e4m3_tENS5_IJlSD_lEEESJ_SK_NS4_8TiledMMAINS4_8MMA_AtomIJNS4_10MMA_TraitsINS4_19SM100_MMA_F8F6F4_SSEJSJ_SJ_fSG_SH_NS4_17integral_constantINS4_4UMMA5MajorELSR_0EEESS_NSP_INSQ_7ScaleInELST_0EEESU_EEEEEENS4_6LayoutINS5_IJSD_SD_SD_EEENS5_IJNSA_ILi0EEESZ_SZ_EEEEENS5_IJNS4_10UnderscoreES12_S12_EEEEENS4_23SM90_TMA_LOAD_MULTICASTENS4_14ComposedLayoutINS4_7SwizzleILi2ELi4ELi3EEENS4_18smem_ptr_flag_bitsILi8EEENSX_INS5_IJNSA_ILi8EEESG_EEENS5_IJSG_SD_EEEEEEEvNS4_8identityES15_S1F_vS1G_EENS_8epilogue10collective18CollectiveEpilogueINS1I_23Sm100TmaWarpSpecializedILi2ELi2ELi32ELb0ELb0EEEJSI_NS5_IJNSX_ISG_SD_EES1N_EEESJ_SK_SJ_SK_NS1I_6fusion15FusionCallbacksIS1M_NS1P_17LinearCombinationISJ_fSJ_fLNS_15FloatRoundStyleE2EEESI_S1O_JEEENS4_5SM1004TMEM4LOAD26SM100_TMEM_LOAD_16dp32b32xENS4_13SM90_TMA_LOADES1F_NS4_39AutoVectorizingCopyWithAssumedAlignmentILi128EEENS4_14SM90_TMA_STOREES1F_S21_S21_EEEvvEEEEvNT_6ParamsE --------------------------
	.section	.nv.constant0._ZN7cutlass13device_kernelINS_4gemm6kernel13GemmUniversalIN4cute5tupleIJiiiiEEENS1_10collective13CollectiveMmaINS1_35MainloopSm100TmaUmmaWarpSpecializedILi17ELi2ELi4ENS5_IJNS4_1CILi2EEENSA_ILi4EEENSA_ILi1EEEEEEEENS5_IJNSA_ILi64EEENSA_ILi128EEESG_EEENS_12float_e4m3_tENS5_IJlSD_lEEESJ_SK_NS4_8TiledMMAINS4_8MMA_AtomIJNS4_10MMA_TraitsINS4_19SM100_MMA_F8F6F4_SSEJSJ_SJ_fSG_SH_NS4_17integral_constantINS4_4UMMA5MajorELSR_0EEESS_NSP_INSQ_7ScaleInELST_0EEESU_EEEEEENS4_6LayoutINS5_IJSD_SD_SD_EEENS5_IJNSA_ILi0EEESZ_SZ_EEEEENS5_IJNS4_10UnderscoreES12_S12_EEEEENS4_23SM90_TMA_LOAD_MULTICASTENS4_14ComposedLayoutINS4_7SwizzleILi2ELi4ELi3EEENS4_18smem_ptr_flag_bitsILi8EEENSX_INS5_IJNSA_ILi8EEESG_EEENS5_IJSG_SD_EEEEEEEvNS4_8identityES15_S1F_vS1G_EENS_8epilogue10collective18CollectiveEpilogueINS1I_23Sm100TmaWarpSpecializedILi2ELi2ELi32ELb0ELb0EEEJSI_NS5_IJNSX_ISG_SD_EES1N_EEESJ_SK_SJ_SK_NS1I_6fusion15FusionCallbacksIS1M_NS1P_17LinearCombinationISJ_fSJ_fLNS_15FloatRoundStyleE2EEESI_S1O_JEEENS4_5SM1004TMEM4LOAD26SM100_TMEM_LOAD_16dp32b32xENS4_13SM90_TMA_LOADES1F_NS4_39AutoVectorizingCopyWithAssumedAlignmentILi128EEENS4_14SM90_TMA_STOREES1F_S21_S21_EEEvvEEEEvNT_6ParamsE,"a",@progbits
	.sectionflags	@""
	.align	4
.nv.constant0._ZN7cutlass13device_kernelINS_4gemm6kernel13GemmUniversalIN4cute5tupleIJiiiiEEENS1_10collective13CollectiveMmaINS1_35MainloopSm100TmaUmmaWarpSpecializedILi17ELi2ELi4ENS5_IJNS4_1CILi2EEENSA_ILi4EEENSA_ILi1EEEEEEEENS5_IJNSA_ILi64EEENSA_ILi128EEESG_EEENS_12float_e4m3_tENS5_IJlSD_lEEESJ_SK_NS4_8TiledMMAINS4_8MMA_AtomIJNS4_10MMA_TraitsINS4_19SM100_MMA_F8F6F4_SSEJSJ_SJ_fSG_SH_NS4_17integral_constantINS4_4UMMA5MajorELSR_0EEESS_NSP_INSQ_7ScaleInELST_0EEESU_EEEEEENS4_6LayoutINS5_IJSD_SD_SD_EEENS5_IJNSA_ILi0EEESZ_SZ_EEEEENS5_IJNS4_10UnderscoreES12_S12_EEEEENS4_23SM90_TMA_LOAD_MULTICASTENS4_14ComposedLayoutINS4_7SwizzleILi2ELi4ELi3EEENS4_18smem_ptr_flag_bitsILi8EEENSX_INS5_IJNSA_ILi8EEESG_EEENS5_IJSG_SD_EEEEEEEvNS4_8identityES15_S1F_vS1G_EENS_8epilogue10collective18CollectiveEpilogueINS1I_23Sm100TmaWarpSpecializedILi2ELi2ELi32ELb0ELb0EEEJSI_NS5_IJNSX_ISG_SD_EES1N_EEESJ_SK_SJ_SK_NS1I_6fusion15FusionCallbacksIS1M_NS1P_17LinearCombinationISJ_fSJ_fLNS_15FloatRoundStyleE2EEESI_S1O_JEEENS4_5SM1004TMEM4LOAD26SM100_TMEM_LOAD_16dp32b32xENS4_13SM90_TMA_LOADES1F_NS4_39AutoVectorizingCopyWithAssumedAlignmentILi128EEENS4_14SM90_TMA_STOREES1F_S21_S21_EEEvvEEEEvNT_6ParamsE:
	.zero		2944


//--------------------- SYMBOLS --------------------------

	.type		.nv.reservedSmem.offset0,@object
	.size		.nv.reservedSmem.offset0,0x4
	.type		.nv.reservedSmem.cap,@object
	.size		.nv.reservedSmem.cap,0x4
	.type		__assertfail,@function
